def matmul_kernel(
    a_ptr,
    b_ptr,
    c_ptr,
    M,
    N,
    K,
    stride_am,
    stride_ak,
    stride_bk,
    stride_bn,
    stride_cm,
    stride_cn,
    BLOCK_M: tl.constexpr,
    BLOCK_N: tl.constexpr,
    BLOCK_K: tl.constexpr,
    GROUP_M: tl.constexpr,
):
    pid = tl.program_id(axis=0)
    num_pid_m = tl.cdiv(M, BLOCK_M)
    num_pid_n = tl.cdiv(N, BLOCK_N)
    num_pid_in_group = GROUP_M * num_pid_n
    group_id = pid // num_pid_in_group
    first_pid_m = group_id * GROUP_M
    group_size_m = min(num_pid_m - first_pid_m, GROUP_M)
    pid_m = first_pid_m + ((pid % num_pid_in_group) % group_size_m)
    pid_n = (pid % num_pid_in_group) // group_size_m

    offs_am = (pid_m * BLOCK_M + tl.arange(0, BLOCK_M)) % M
    offs_bn = (pid_n * BLOCK_N + tl.arange(0, BLOCK_N)) % N
    offs_k = tl.arange(0, BLOCK_K)
    a_ptrs = a_ptr + offs_am[:, None] * stride_am + offs_k[None, :] * stride_ak
    b_ptrs = b_ptr + offs_k[:, None] * stride_bk + offs_bn[None, :] * stride_bn

    acc = tl.zeros((BLOCK_M, BLOCK_N), dtype=tl.float32)
    for kk in range(0, tl.cdiv(K, BLOCK_K)):
        a = tl.load(a_ptrs, mask=offs_k[None, :] < K - kk * BLOCK_K, other=0.0)
        b = tl.load(b_ptrs, mask=offs_k[:, None] < K - kk * BLOCK_K, other=0.0)
        acc = tl.dot(a, b, acc)
        a_ptrs += BLOCK_K * stride_ak
        b_ptrs += BLOCK_K * stride_bk

    c = acc.to(c_ptr.dtype.element_ty)
    offs_cm = pid_m * BLOCK_M + tl.arange(0, BLOCK_M)
    offs_cn = pid_n * BLOCK_N + tl.arange(0, BLOCK_N)
    c_ptrs = c_ptr + offs_cm[:, None] * stride_cm + offs_cn[None, :] * stride_cn
    mask = (offs_cm[:, None] < M) & (offs_cn[None, :] < N)
    tl.store(c_ptrs, c, mask=mask)

# config = {"BLOCK_K": 32, "BLOCK_M": 256, "BLOCK_N": 128, "GROUP_M": 1, "arch": "sm_100", "dtype": "bf16", "num_ctas": 1, "num_stages": 3, "num_warps": 4}
# arch = sm_100


// ===== COMPILED SASS (sm_100a) =====

	.target	sm_100a

	.elftype	@"ET_EXEC"


//--------------------- .note.nv.tkinfo           --------------------------
	.section	.note.nv.tkinfo,"",@"SHT_NOTE"
	.sectionflags	@"SHF_NOTE_NV_TKINFO"
	.tkinfo
        /*0018*/ 	.word	0x00000081
        /*0030*/ 	.string	""
        /*0030*/ 	.string	"ptxas-blackwell"
        /*0030*/ 	.string	"Cuda compilation tools, release 12.9, V12.9.86"
        /*0030*/ 	.string	"Build cuda_12.9.r12.9/compiler.36037853_0"
        /*0030*/ 	.string	"-v  -suppress-debug-info  -lineinfo  -arch sm_100a "



//--------------------- .note.nv.cuver            --------------------------
	.section	.note.nv.cuver,"",@"SHT_NOTE"
	.sectionflags	@"SHF_NOTE_NV_CUVER"
        /*0018*/ 	.short	0x0001
        /*001a*/ 	.short	0x0064
        /*001c*/ 	.short	0x0001
        /*001e*/ 	.short	0x0000
        /*0020*/ 	.short	0x0001
        /*0022*/ 	.short	0x0000


//--------------------- .nv.info                  --------------------------
	.section	.nv.info,"",@"SHT_CUDA_INFO"
	.align	4


	//----- nvinfo : EIATTR_REGCOUNT
	.align		4
        /*0000*/ 	.byte	0x04, 0x2f
        /*0002*/ 	.short	(.L_4 - .L_3)
	.align		4
.L_3:
        /*0004*/ 	.word	index@(matmul_kernel)
        /*0008*/ 	.word	0x000000ff


	//----- nvinfo : EIATTR_FRAME_SIZE
	.align		4
.L_4:
        /*000c*/ 	.byte	0x04, 0x11
        /*000e*/ 	.short	(.L_6 - .L_5)
	.align		4
.L_5:
        /*0010*/ 	.word	index@($__internal_2_$__cuda_sm10x_tcgen05_guardrail_trap_unallocated_columns_being_dealloced)
        /*0014*/ 	.word	0x000000b8


	//----- nvinfo : EIATTR_FRAME_SIZE
	.align		4
.L_6:
        /*0018*/ 	.byte	0x04, 0x11
        /*001a*/ 	.short	(.L_8 - .L_7)
	.align		4
.L_7:
        /*001c*/ 	.word	index@($__internal_1_$__cuda_sm10x_tcgen05_guardrail_trap_phase_invalid_during_alloc)
        /*0020*/ 	.word	0x000000b8


	//----- nvinfo : EIATTR_FRAME_SIZE
	.align		4
.L_8:
        /*0024*/ 	.byte	0x04, 0x11
        /*0026*/ 	.short	(.L_10 - .L_9)
	.align		4
.L_9:
        /*0028*/ 	.word	index@($__internal_0_$__cuda_sm10x_tcgen05_guardrail_trap_col_being_dealloced_not_returned_by_alloc)
        /*002c*/ 	.word	0x000000b8


	//----- nvinfo : EIATTR_FRAME_SIZE
	.align		4
.L_10:
        /*0030*/ 	.byte	0x04, 0x11
        /*0032*/ 	.short	(.L_12 - .L_11)
	.align		4
.L_11:
        /*0034*/ 	.word	index@(matmul_kernel)
        /*0038*/ 	.word	0x000000b8


	//----- nvinfo : EIATTR_MIN_STACK_SIZE
	.align		4
.L_12:
        /*003c*/ 	.byte	0x04, 0x12
        /*003e*/ 	.short	(.L_14 - .L_13)
	.align		4
.L_13:
        /*0040*/ 	.word	index@(matmul_kernel)
        /*0044*/ 	.word	0x000000b8
.L_14:


//--------------------- .nv.info.matmul_kernel    --------------------------
	.section	.nv.info.matmul_kernel,"",@"SHT_CUDA_INFO"
	.sectionflags	@""
	.align	4


	//----- nvinfo : EIATTR_CUDA_API_VERSION
	.align		4
        /*0000*/ 	.byte	0x04, 0x37
        /*0002*/ 	.short	(.L_16 - .L_15)
.L_15:
        /*0004*/ 	.word	0x00000081


	//----- nvinfo : EIATTR_KPARAM_INFO
	.align		4
.L_16:
        /*0008*/ 	.byte	0x04, 0x17
        /*000a*/ 	.short	(.L_18 - .L_17)
.L_17:
        /*000c*/ 	.word	0x00000000
        /*0010*/ 	.short	0x000d
        /*0012*/ 	.short	0x0048
        /*0014*/ 	.byte	0x00, 0xf4, 0x21, 0x00


	//----- nvinfo : EIATTR_KPARAM_INFO
	.align		4
.L_18:
        /*0018*/ 	.byte	0x04, 0x17
        /*001a*/ 	.short	(.L_20 - .L_19)
.L_19:
        /*001c*/ 	.word	0x00000000
        /*0020*/ 	.short	0x000c
        /*0022*/ 	.short	0x0040
        /*0024*/ 	.byte	0x00, 0xf4, 0x21, 0x00


	//----- nvinfo : EIATTR_KPARAM_INFO
	.align		4
.L_20:
        /*0028*/ 	.byte	0x04, 0x17
        /*002a*/ 	.short	(.L_22 - .L_21)
.L_21:
        /*002c*/ 	.word	0x00000000
        /*0030*/ 	.short	0x000b
        /*0032*/ 	.short	0x0038
        /*0034*/ 	.byte	0x00, 0xf0, 0x11, 0x00


	//----- nvinfo : EIATTR_KPARAM_INFO
	.align		4
.L_22:
        /*0038*/ 	.byte	0x04, 0x17
        /*003a*/ 	.short	(.L_24 - .L_23)
.L_23:
        /*003c*/ 	.word	0x00000000
        /*0040*/ 	.short	0x000a
        /*0042*/ 	.short	0x0034
        /*0044*/ 	.byte	0x00, 0xf0, 0x11, 0x00


	//----- nvinfo : EIATTR_KPARAM_INFO
	.align		4
.L_24:
        /*0048*/ 	.byte	0x04, 0x17
        /*004a*/ 	.short	(.L_26 - .L_25)
.L_25:
        /*004c*/ 	.word	0x00000000
        /*0050*/ 	.short	0x0009
        /*0052*/ 	.short	0x0030
        /*0054*/ 	.byte	0x00, 0xf0, 0x11, 0x00


	//----- nvinfo : EIATTR_KPARAM_INFO
	.align		4
.L_26:
        /*0058*/ 	.byte	0x04, 0x17
        /*005a*/ 	.short	(.L_28 - .L_27)
.L_27:
        /*005c*/ 	.word	0x00000000
        /*0060*/ 	.short	0x0008
        /*0062*/ 	.short	0x002c
        /*0064*/ 	.byte	0x00, 0xf0, 0x11, 0x00


	//----- nvinfo : EIATTR_KPARAM_INFO
	.align		4
.L_28:
        /*0068*/ 	.byte	0x04, 0x17
        /*006a*/ 	.short	(.L_30 - .L_29)
.L_29:
        /*006c*/ 	.word	0x00000000
        /*0070*/ 	.short	0x0007
        /*0072*/ 	.short	0x0028
        /*0074*/ 	.byte	0x00, 0xf0, 0x11, 0x00


	//----- nvinfo : EIATTR_KPARAM_INFO
	.align		4
.L_30:
        /*0078*/ 	.byte	0x04, 0x17
        /*007a*/ 	.short	(.L_32 - .L_31)
.L_31:
        /*007c*/ 	.word	0x00000000
        /*0080*/ 	.short	0x0006
        /*0082*/ 	.short	0x0024
        /*0084*/ 	.byte	0x00, 0xf0, 0x11, 0x00


	//----- nvinfo : EIATTR_KPARAM_INFO
	.align		4
.L_32:
        /*0088*/ 	.byte	0x04, 0x17
        /*008a*/ 	.short	(.L_34 - .L_33)
.L_33:
        /*008c*/ 	.word	0x00000000
        /*0090*/ 	.short	0x0005
        /*0092*/ 	.short	0x0020
        /*0094*/ 	.byte	0x00, 0xf0, 0x11, 0x00


	//----- nvinfo : EIATTR_KPARAM_INFO
	.align		4
.L_34:
        /*0098*/ 	.byte	0x04, 0x17
        /*009a*/ 	.short	(.L_36 - .L_35)
.L_35:
        /*009c*/ 	.word	0x00000000
        /*00a0*/ 	.short	0x0004
        /*00a2*/ 	.short	0x001c
        /*00a4*/ 	.byte	0x00, 0xf0, 0x11, 0x00


	//----- nvinfo : EIATTR_KPARAM_INFO
	.align		4
.L_36:
        /*00a8*/ 	.byte	0x04, 0x17
        /*00aa*/ 	.short	(.L_38 - .L_37)
.L_37:
        /*00ac*/ 	.word	0x00000000
        /*00b0*/ 	.short	0x0003
        /*00b2*/ 	.short	0x0018
        /*00b4*/ 	.byte	0x00, 0xf0, 0x11, 0x00


	//----- nvinfo : EIATTR_KPARAM_INFO
	.align		4
.L_38:
        /*00b8*/ 	.byte	0x04, 0x17
        /*00ba*/ 	.short	(.L_40 - .L_39)
.L_39:
        /*00bc*/ 	.word	0x00000000
        /*00c0*/ 	.short	0x0002
        /*00c2*/ 	.short	0x0010
        /*00c4*/ 	.byte	0x00, 0xf4, 0x21, 0x00


	//----- nvinfo : EIATTR_KPARAM_INFO
	.align		4
.L_40:
        /*00c8*/ 	.byte	0x04, 0x17
        /*00ca*/ 	.short	(.L_42 - .L_41)
.L_41:
        /*00cc*/ 	.word	0x00000000
        /*00d0*/ 	.short	0x0001
        /*00d2*/ 	.short	0x0008
        /*00d4*/ 	.byte	0x00, 0xf4, 0x21, 0x00


	//----- nvinfo : EIATTR_KPARAM_INFO
	.align		4
.L_42:
        /*00d8*/ 	.byte	0x04, 0x17
        /*00da*/ 	.short	(.L_44 - .L_43)
.L_43:
        /*00dc*/ 	.word	0x00000000
        /*00e0*/ 	.short	0x0000
        /*00e2*/ 	.short	0x0000
        /*00e4*/ 	.byte	0x00, 0xf4, 0x21, 0x00


	//----- nvinfo : EIATTR_AT_ENTRY_FRAGMENTS
	.align		4
.L_44:
        /*00e8*/ 	.byte	0x04, 0x4f
        /*00ea*/ 	.short	(.L_46 - .L_45)


	//   ....[0]....
.L_45:
        /*00ec*/ 	.word	0x00000004


	//----- nvinfo : EIATTR_RESERVED_SMEM_USED
	.align		4
.L_46:
        /*00f0*/ 	.byte	0x01, 0x41
	.zero		2


	//----- nvinfo : EIATTR_SPARSE_MMA_MASK
	.align		4
        /*00f4*/ 	.byte	0x03, 0x50
        /*00f6*/ 	.short	0x0000


	//----- nvinfo : EIATTR_TCGEN05_1CTA_USED
	.align		4
        /*00f8*/ 	.byte	0x01, 0x51
	.zero		2


	//----- nvinfo : EIATTR_MAXREG_COUNT
	.align		4
        /*00fc*/ 	.byte	0x03, 0x1b
        /*00fe*/ 	.short	0x00ff


	//----- nvinfo : EIATTR_NUM_BARRIERS
	.align		4
        /*0100*/ 	.byte	0x02, 0x4c
        /*0102*/ 	.byte	0x01
	.zero		1


	//----- nvinfo : EIATTR_ANNOTATIONS
	.align		4
        /*0104*/ 	.byte	0x04, 0x55
        /*0106*/ 	.short	(.L_48 - .L_47)


	//   ....[0]....
.L_47:
        /*0108*/ 	.word	0x00000001
        /*010c*/ 	.byte	0x90, 0x26, 0x00, 0x00, 0x01, 0x00, 0x00, 0x00, 0x50, 0x28, 0x00, 0x00, 0x01, 0x00, 0x00, 0x00
        /* <DEDUP_REMOVED lines=31> */
        /*030c*/ 	.byte	0x60, 0x7c, 0x00, 0x00


	//----- nvinfo : EIATTR_INT_WARP_WIDE_INSTR_OFFSETS
	.align		4
.L_48:
        /*0310*/ 	.byte	0x04, 0x31
        /*0312*/ 	.short	(.L_50 - .L_49)


	//   ....[0]....
.L_49:
        /*0314*/ 	.word	0x000024b0


	//   ....[1]....
        /*0318*/ 	.word	0x00002530


	//   ....[2]....
        /*031c*/ 	.word	0x000040e0


	//   ....[3]....
        /*0320*/ 	.word	0x0000e840


	//   ....[4]....
        /*0324*/ 	.word	0x0000e890


	//----- nvinfo : EIATTR_COOP_GROUP_MASK_REGIDS
	.align		4
.L_50:
        /*0328*/ 	.byte	0x04, 0x29
        /*032a*/ 	.short	(.L_52 - .L_51)


	//   ....[0]....
.L_51:
        /*032c*/ 	.word	0xffffffff


	//   ....[1]....
        /*0330*/ 	.word	0xffffffff


	//   ....[2]....
        /*0334*/ 	.word	0xffffffff


	//   ....[3]....
        /*0338*/ 	.word	0xffffffff


	//----- nvinfo : EIATTR_COOP_GROUP_INSTR_OFFSETS
	.align		4
.L_52:
        /*033c*/ 	.byte	0x04, 0x28
        /*033e*/ 	.short	(.L_54 - .L_53)


	//   ....[0]....
.L_53:
        /*0340*/ 	.word	0x00000080


	//   ....[1]....
        /*0344*/ 	.word	0x00000340


	//   ....[2]....
        /*0348*/ 	.word	0x0000e6d0


	//   ....[3]....
        /*034c*/ 	.word	0x0000e940


	//----- nvinfo : EIATTR_VRC_CTA_INIT_COUNT
	.align		4
.L_54:
        /*0350*/ 	.byte	0x02, 0x4a
        /*0352*/ 	.byte	0x80
	.zero		1


	//----- nvinfo : EIATTR_MBARRIER_INSTR_OFFSETS
	.align		4
        /*0354*/ 	.byte	0x04, 0x39
        /*0356*/ 	.short	(.L_56 - .L_55)


	//   ....[0]....
.L_55:
        /*0358*/ 	.word	0x00002750
        /*035c*/ 	.word	0x000000ff
        /*0360*/ 	.word	0x00000000
        /*0364*/ 	.short	0x0100
        /*0366*/ 	.byte	0x0b
	.zero		1


	//   ....[1]....
        /*0368*/ 	.word	0x00004120
        /*036c*/ 	.word	0x000000ff
        /*0370*/ 	.word	0x0000c008
        /*0374*/ 	.short	0x0100
        /*0376*/ 	.byte	0x09
	.zero		1


	//   ....[2]....
        /*0378*/ 	.word	0x00005360
        /*037c*/ 	.word	0x000000ff
        /*0380*/ 	.word	0x00000000
        /*0384*/ 	.short	0x010a
        /*0386*/ 	.byte	0x0b
	.zero		1


	//   ....[3]....
        /*0388*/ 	.word	0x000072f0
        /*038c*/ 	.word	0x000000ff
        /*0390*/ 	.word	0x00000000
        /*0394*/ 	.short	0x010a
        /*0396*/ 	.byte	0x0b
	.zero		1


	//   ....[4]....
        /*0398*/ 	.word	0x00007380
        /*039c*/ 	.word	0x000000ff
        /*03a0*/ 	.word	0x0000c000
        /*03a4*/ 	.short	0x0108
        /*03a6*/ 	.byte	0x09
	.zero		1


	//   ....[5]....
        /*03a8*/ 	.word	0x00007440
        /*03ac*/ 	.word	0x000000ff
        /*03b0*/ 	.word	0x0000c008
        /*03b4*/ 	.short	0x0108
        /*03b6*/ 	.byte	0x09
	.zero		1


	//   ....[6]....
        /*03b8*/ 	.word	0x0000e960
        /*03bc*/ 	.word	0x000000ff
        /*03c0*/ 	.word	0x00000000
        /*03c4*/ 	.short	0x010a
        /*03c6*/ 	.byte	0x0b
	.zero		1


	//   ....[7]....
        /*03c8*/ 	.word	0x0000e990
        /*03cc*/ 	.word	0x000000ff
        /*03d0*/ 	.word	0x00000000
        /*03d4*/ 	.short	0x010a
        /*03d6*/ 	.byte	0x0b
	.zero		1


	//----- nvinfo : EIATTR_NUM_MBARRIERS
	.align		4
.L_56:
        /*03d8*/ 	.byte	0x03, 0x38
        /*03da*/ 	.short	0x0002


	//----- nvinfo : EIATTR_EXIT_INSTR_OFFSETS
	.align		4
        /*03dc*/ 	.byte	0x04, 0x1c
        /*03de*/ 	.short	(.L_58 - .L_57)


	//   ....[0]....
.L_57:
        /*03e0*/ 	.word	0x0000e950


	//----- nvinfo : EIATTR_REQNTID
	.align		4
.L_58:
        /*03e4*/ 	.byte	0x04, 0x10
        /*03e6*/ 	.short	(.L_60 - .L_59)
.L_59:
        /*03e8*/ 	.word	0x00000080
        /*03ec*/ 	.word	0x00000001
        /*03f0*/ 	.word	0x00000001


	//----- nvinfo : EIATTR_CRS_STACK_SIZE
	.align		4
.L_60:
        /*03f4*/ 	.byte	0x04, 0x1e
        /*03f6*/ 	.short	(.L_62 - .L_61)
.L_61:
        /*03f8*/ 	.word	0x00000000


	//----- nvinfo : EIATTR_CBANK_PARAM_SIZE
	.align		4
.L_62:
        /*03fc*/ 	.byte	0x03, 0x19
        /*03fe*/ 	.short	0x0050


	//----- nvinfo : EIATTR_PARAM_CBANK
	.align		4
        /*0400*/ 	.byte	0x04, 0x0a
        /*0402*/ 	.short	(.L_64 - .L_63)
	.align		4
.L_63:
        /*0404*/ 	.word	index@(.nv.constant0.matmul_kernel)
        /*0408*/ 	.short	0x0380
        /*040a*/ 	.short	0x0050


	//----- nvinfo : EIATTR_SW_WAR
	.align		4
.L_64:
        /*040c*/ 	.byte	0x04, 0x36
        /*040e*/ 	.short	(.L_66 - .L_65)
.L_65:
        /*0410*/ 	.word	0x00000008
.L_66:


//--------------------- .nv.compat                --------------------------
	.section	.nv.compat,"",@"SHT_CUDA_COMPAT_INFO"
	.align	4
        /*0000*/ 	.byte	0x02, 0x02, 0x02, 0x00, 0x02, 0x05, 0x05, 0x00, 0x02, 0x03, 0x00, 0x00, 0x02, 0x06, 0x01, 0x00


//--------------------- .nv.callgraph             --------------------------
	.section	.nv.callgraph,"",@"SHT_CUDA_CALLGRAPH"
	.align	4
	.sectionentsize	8
	.align		4
        /*0000*/ 	.word	0x00000000
	.align		4
        /*0004*/ 	.word	0xffffffff
	.align		4
        /*0008*/ 	.word	0x00000000
	.align		4
        /*000c*/ 	.word	0xfffffffe
	.align		4
        /*0010*/ 	.word	0x00000000
	.align		4
        /*0014*/ 	.word	0xfffffffd
	.align		4
        /*0018*/ 	.word	0x00000000
	.align		4
        /*001c*/ 	.word	0xfffffffc


//--------------------- .text.matmul_kernel       --------------------------
	.section	.text.matmul_kernel,"ax",@progbits
	.align	128
        .global         matmul_kernel
        .type           matmul_kernel,@function
        .size           matmul_kernel,(.L_x_20 - matmul_kernel)
        .other          matmul_kernel,@"STO_CUDA_ENTRY STV_DEFAULT"
matmul_kernel:
.text.matmul_kernel:
[----:B------:R-:W0:Y:S01]  /*0000*/  LDC R1, c[0x0][0x37c] ;  /* 0x0000df00ff017b82 */ /* 0x000e220000000800 */
[----:B------:R-:W1:Y:S01]  /*0010*/  S2R R8, SR_TID.X ;  /* 0x0000000000087919 */ /* 0x000e620000002100 */
[----:B0-----:R-:W-:Y:S01]  /*0020*/  VIADD R1, R1, 0xffffff48 ;  /* 0xffffff4801017836 */ /* 0x001fe20000000000 */
[----:B------:R-:W0:Y:S01]  /*0030*/  LDCU.64 UR22, c[0x0][0x358] ;  /* 0x00006b00ff1677ac */ /* 0x000e220008000a00 */
[----:B-1----:R-:W-:-:S13]  /*0040*/  ISETP.GE.U32.AND P0, PT, R8, 0x20, PT ;  /* 0x000000200800780c */ /* 0x002fda0003f06070 */
[----:B------:R-:W-:Y:S02]  /*0050*/  VOTEU.ANY UP0, P0 ;  /* 0x0000000000ff7886 */ /* 0x000fe40000000100 */
[----:B------:R-:W-:Y:S05]  /*0060*/  BRA.U UP0, `(.L_x_0) ;  /* 0x0000000100b87547 */ /* 0x000fea000b800000 */
[----:B------:R-:W1:Y:S01]  /*0070*/  S2UR UR6, SR_CgaCtaId ;  /* 0x00000000000679c3 */ /* 0x000e620000008800 */
[----:B------:R-:W-:Y:S01]  /*0080*/  NOP ;  /* 0x0000000000007918 */ /* 0x000fe20000000000 */
[----:B------:R-:W-:Y:S02]  /*0090*/  UMOV UR4, 0x40 ;  /* 0x0000004000047882 */ /* 0x000fe40000000000 */
[----:B-1----:R-:W-:-:S09]  /*00a0*/  ULEA UR4, UR6, UR4, 0x18 ;  /* 0x0000000406047291 */ /* 0x002fd2000f8ec0ff */
[----:B------:R-:W1:Y:S01]  /*00b0*/  LDS.U8 R0, [UR4] ;  /* 0x00000004ff007984 */ /* 0x000e620008000000 */
[----:B------:R-:W-:Y:S02]  /*00c0*/  UMOV UR4, 0x400 ;  /* 0x0000040000047882 */ /* 0x000fe40000000000 */
[----:B------:R-:W-:Y:S01]  /*00d0*/  ULEA UR4, UR6, UR4, 0x18 ;  /* 0x0000000406047291 */ /* 0x000fe2000f8ec0ff */
[----:B-1----:R-:W-:-:S13]  /*00e0*/  ISETP.NE.AND P0, PT, R0, RZ, PT ;  /* 0x000000ff0000720c */ /* 0x002fda0003f05270 */
[----:B------:R-:W-:Y:S05]  /*00f0*/  @P0 BRA `(.L_x_1) ;  /* 0x00000000007c0947 */ /* 0x000fea0003800000 */
[----:B------:R-:W-:-:S13]  /*0100*/  ELECT P0, URZ, PT ;  /* 0x0000000000ff782f */ /* 0x000fda0003800000 */
[----:B------:R-:W-:Y:S05]  /*0110*/  @!P0 BRA `(.L_x_2) ;  /* 0x0000000000848947 */ /* 0x000fea0003800000 */
[----:B------:R-:W-:Y:S01]  /*0120*/  UMOV UR5, 0x8 ;  /* 0x0000000800057882 */ /* 0x000fe20000000000 */
[----:B------:R-:W-:Y:S02]  /*0130*/  IMAD.MOV.U32 R4, RZ, RZ, 0x1 ;  /* 0x00000001ff047424 */ /* 0x000fe400078e00ff */
[----:B------:R-:W-:Y:S02]  /*0140*/  IMAD.MOV.U32 R5, RZ, RZ, 0xff ;  /* 0x000000ffff057424 */ /* 0x000fe400078e00ff */
[----:B------:R-:W-:Y:S04]  /*0150*/  DEPBAR.LE SB1, 0x36 ;  /* 0x00009d800000791a */ /* 0x000fe80000000000 */
[----:B------:R-:W1:Y:S02]  /*0160*/  UTCATOMSWS.FIND_AND_SET.ALIGN UP1, UR5, UR5 ;  /* 0x00000005000575e3 */ /* 0x000e640008020800 */
[----:B-1----:R-:W-:-:S04]  /*0170*/  PLOP3.LUT P0, PT, PT, PT, UP1, 0x80, 0x8 ;  /* 0x000000000008781c */ /* 0x002fc80003f0f018 */
[----:B------:R-:W-:-:S04]  /*0180*/  SEL R0, RZ, 0xffffffff, !P0 ;  /* 0xffffffffff007807 */ /* 0x000fc80004000000 */
[----:B------:R-:W-:Y:S01]  /*0190*/  ISETP.NE.AND P0, PT, R0, RZ, PT ;  /* 0x000000ff0000720c */ /* 0x000fe20003f05270 */
[----:B------:R-:W-:-:S12]  /*01a0*/  IMAD.U32 R0, RZ, RZ, UR5 ;  /* 0x00000005ff007e24 */ /* 0x000fd8000f8e00ff */
[----:B------:R-:W-:Y:S05]  /*01b0*/  @P0 BRA `(.L_x_3) ;  /* 0x0000000000240947 */ /* 0x000fea0003800000 */
.L_x_4:
[----:B------:R-:W-:Y:S05]  /*01c0*/  NANOSLEEP 0x64 ;  /* 0x000000640000795d */ /* 0x000fea0003800000 */
[----:B------:R-:W-:-:S05]  /*01d0*/  UMOV UR5, 0x8 ;  /* 0x0000000800057882 */ /* 0x000fca0000000000 */
[----:B------:R-:W-:Y:S04]  /*01e0*/  DEPBAR.LE SB1, 0x36 ;  /* 0x00009d800000791a */ /* 0x000fe80000000000 */
[----:B------:R-:W1:Y:S02]  /*01f0*/  UTCATOMSWS.FIND_AND_SET.ALIGN UP1, UR5, UR5 ;  /* 0x00000005000575e3 */ /* 0x000e640008020800 */
[----:B-1----:R-:W-:-:S04]  /*0200*/  PLOP3.LUT P0, PT, PT, PT, UP1, 0x80, 0x8 ;  /* 0x000000000008781c */ /* 0x002fc80003f0f018 */
[----:B------:R-:W-:-:S04]  /*0210*/  SEL R0, RZ, 0xffffffff, !P0 ;  /* 0xffffffffff007807 */ /* 0x000fc80004000000 */
[----:B------:R-:W-:Y:S01]  /*0220*/  ISETP.NE.AND P0, PT, R0, RZ, PT ;  /* 0x000000ff0000720c */ /* 0x000fe20003f05270 */
[----:B------:R-:W-:-:S12]  /*0230*/  IMAD.U32 R0, RZ, RZ, UR5 ;  /* 0x00000005ff007e24 */ /* 0x000fd8000f8e00ff */
[----:B------:R-:W-:Y:S05]  /*0240*/  @!P0 BRA `(.L_x_4) ;  /* 0xfffffffc00dc8947 */ /* 0x000fea000383ffff */
.L_x_3:
[C---:B------:R-:W-:Y:S01]  /*0250*/  VIADD R3, R0.reuse, 0x10 ;  /* 0x0000001000037836 */ /* 0x040fe20000000000 */
[----:B------:R-:W-:Y:S01]  /*0260*/  UMOV UR5, 0x50 ;  /* 0x0000005000057882 */ /* 0x000fe20000000000 */
[----:B------:R-:W-:Y:S01]  /*0270*/  SHF.L.U32 R2, R5, R0, RZ ;  /* 0x0000000005027219 */ /* 0x000fe200000006ff */
[----:B------:R-:W-:Y:S01]  /*0280*/  ULEA UR5, UR6, UR5, 0x18 ;  /* 0x0000000506057291 */ /* 0x000fe2000f8ec0ff */
[----:B------:R-:W-:Y:S01]  /*0290*/  IMAD.SHL.U32 R0, R0, 0x20, RZ ;  /* 0x0000002000007824 */ /* 0x000fe200078e00ff */
[----:B------:R-:W-:-:S04]  /*02a0*/  SHF.L.U32 R3, R4, R3, RZ ;  /* 0x0000000304037219 */ /* 0x000fc800000006ff */
[----:B------:R-:W-:-:S05]  /*02b0*/  LOP3.LUT R2, R3, R2, RZ, 0xfc, !PT ;  /* 0x0000000203027212 */ /* 0x000fca00078efcff */
[----:B------:R1:W-:Y:S04]  /*02c0*/  ATOMS.OR RZ, [UR5], R2 ;  /* 0x00000002ffff798c */ /* 0x0003e8000b000005 */
[----:B------:R1:W-:Y:S01]  /*02d0*/  STS [UR4], R0 ;  /* 0x00000000ff007988 */ /* 0x0003e20008000804 */
[----:B------:R-:W-:Y:S05]  /*02e0*/  BRA `(.L_x_2) ;  /* 0x0000000000107947 */ /* 0x000fea0003800000 */
.L_x_1:
[----:B------:R-:W-:Y:S01]  /*02f0*/  IMAD.MOV.U32 R0, RZ, RZ, -0x1 ;  /* 0xffffffffff007424 */ /* 0x000fe200078e00ff */
[----:B------:R-:W-:-:S04]  /*0300*/  MOV R2, 0x330 ;  /* 0x0000033000027802 */ /* 0x000fc80000000f00 */
[----:B------:R1:W-:Y:S03]  /*0310*/  STS [UR4], R0 ;  /* 0x00000000ff007988 */ /* 0x0003e60008000804 */
[----:B01----:R-:W-:Y:S05]  /*0320*/  CALL.REL.NOINC `($__internal_1_$__cuda_sm10x_tcgen05_guardrail_trap_phase_invalid_during_alloc) ;  /* 0x000000e400b07944 */ /* 0x003fea0003c00000 */
.L_x_2:
[----:B------:R-:W-:Y:S05]  /*0330*/  WARPSYNC.ALL ;  /* 0x0000000000007948 */ /* 0x000fea0003800000 */
[----:B------:R-:W-:Y:S01]  /*0340*/  NOP ;  /* 0x0000000000007918 */ /* 0x000fe20000000000 */
.L_x_0:
[----:B------:R-:W2:Y:S01]  /*0350*/  LDC.64 R6, c[0x0][0x398] ;  /* 0x0000e600ff067b82 */ /* 0x000ea20000000a00 */
[----:B------:R-:W3:Y:S01]  /*0360*/  S2R R5, SR_CTAID.X ;  /* 0x0000000000057919 */ /* 0x000ee20000002500 */
[----:B------:R-:W-:Y:S01]  /*0370*/  UMOV UR9, 0x400 ;  /* 0x0000040000097882 */ /* 0x000fe20000000000 */
[----:B------:R-:W4:Y:S05]  /*0380*/  LDCU.128 UR12, c[0x0][0x380] ;  /* 0x00007000ff0c77ac */ /* 0x000f2a0008000c00 */
[----:B------:R-:W5:Y:S01]  /*0390*/  S2UR UR4, SR_CgaCtaId ;  /* 0x00000000000479c3 */ /* 0x000f620000008800 */
[----:B-12---:R-:W-:-:S05]  /*03a0*/  VIADD R0, R7, 0x7f ;  /* 0x0000007f07007836 */ /* 0x006fca0000000000 */
[----:B------:R-:W-:Y:S01]  /*03b0*/  SHF.R.S32.HI R3, RZ, 0x1f, R0 ;  /* 0x0000001fff037819 */ /* 0x000fe20000011400 */
[----:B-----5:R-:W-:-:S03]  /*03c0*/  ULEA UR9, UR4, UR9, 0x18 ;  /* 0x0000000904097291 */ /* 0x020fc6000f8ec0ff */
[----:B------:R-:W-:Y:S02]  /*03d0*/  LEA.HI R3, R3, R0, RZ, 0x7 ;  /* 0x0000000003037211 */ /* 0x000fe400078f38ff */
[----:B---3--:R-:W-:Y:S02]  /*03e0*/  IABS R12, R5 ;  /* 0x00000005000c7213 */ /* 0x008fe40000000000 */
[----:B------:R-:W-:-:S04]  /*03f0*/  SHF.R.S32.HI R4, RZ, 0x7, R3 ;  /* 0x00000007ff047819 */ /* 0x000fc80000011403 */
[-C--:B------:R-:W-:Y:S02]  /*0400*/  IABS R9, R4.reuse ;  /* 0x0000000400097213 */ /* 0x080fe40000000000 */
[----:B------:R-:W-:Y:S02]  /*0410*/  IABS R13, R4 ;  /* 0x00000004000d7213 */ /* 0x000fe40000000000 */
[----:B------:R-:W1:Y:S08]  /*0420*/  I2F.RP R0, R9 ;  /* 0x0000000900007306 */ /* 0x000e700000209400 */
[----:B-1----:R-:W1:Y:S02]  /*0430*/  MUFU.RCP R0, R0 ;  /* 0x0000000000007308 */ /* 0x002e640000001000 */
[----:B-1----:R-:W-:-:S02]  /*0440*/  VIADD R2, R0, 0xffffffe ;  /* 0x0ffffffe00027836 */ /* 0x002fc40000000000 */
[----:B------:R-:W-:-:S04]  /*0450*/  IMAD.MOV R0, RZ, RZ, -R13 ;  /* 0x000000ffff007224 */ /* 0x000fc800078e0a0d */
[----:B------:R1:W2:Y:S02]  /*0460*/  F2I.FTZ.U32.TRUNC.NTZ R3, R2 ;  /* 0x0000000200037305 */ /* 0x0002a4000021f000 */
[----:B-1----:R-:W-:Y:S02]  /*0470*/  IMAD.MOV.U32 R2, RZ, RZ, RZ ;  /* 0x000000ffff027224 */ /* 0x002fe400078e00ff */
[----:B--2---:R-:W-:-:S04]  /*0480*/  IMAD.MOV R10, RZ, RZ, -R3 ;  /* 0x000000ffff0a7224 */ /* 0x004fc800078e0a03 */
[----:B------:R-:W-:Y:S02]  /*0490*/  IMAD R11, R10, R9, RZ ;  /* 0x000000090a0b7224 */ /* 0x000fe400078e02ff */
[----:B------:R-:W-:Y:S01]  /*04a0*/  IMAD.MOV.U32 R10, RZ, RZ, R12 ;  /* 0x000000ffff0a7224 */ /* 0x000fe200078e000c */
[----:B------:R-:W-:Y:S01]  /*04b0*/  IABS R12, R7 ;  /* 0x00000007000c7213 */ /* 0x000fe20000000000 */
[----:B------:R-:W-:-:S06]  /*04c0*/  IMAD.HI.U32 R3, R3, R11, R2 ;  /* 0x0000000b03037227 */ /* 0x000fcc00078e0002 */
[----:B------:R-:W-:-:S04]  /*04d0*/  IMAD.HI.U32 R3, R3, R10, RZ ;  /* 0x0000000a03037227 */ /* 0x000fc800078e00ff */
[----:B------:R-:W-:Y:S01]  /*04e0*/  IMAD R0, R3, R0, R10 ;  /* 0x0000000003007224 */ /* 0x000fe200078e020a */
[----:B------:R-:W-:Y:S04]  /*04f0*/  BAR.SYNC.DEFER_BLOCKING 0x0 ;  /* 0x0000000000007b1d */ /* 0x000fe80000010000 */
[----:B------:R-:W-:-:S13]  /*0500*/  ISETP.GT.U32.AND P1, PT, R9, R0, PT ;  /* 0x000000000900720c */ /* 0x000fda0003f24070 */
[----:B------:R-:W-:Y:S02]  /*0510*/  @!P1 IMAD.IADD R0, R0, 0x1, -R9 ;  /* 0x0000000100009824 */ /* 0x000fe400078e0a09 */
[----:B------:R-:W-:Y:S01]  /*0520*/  @!P1 VIADD R3, R3, 0x1 ;  /* 0x0000000103039836 */ /* 0x000fe20000000000 */
[----:B------:R-:W-:Y:S02]  /*0530*/  ISETP.NE.AND P1, PT, R4, RZ, PT ;  /* 0x000000ff0400720c */ /* 0x000fe40003f25270 */
[----:B------:R-:W-:Y:S02]  /*0540*/  ISETP.GE.U32.AND P0, PT, R0, R9, PT ;  /* 0x000000090000720c */ /* 0x000fe40003f06070 */
[----:B------:R-:W-:-:S04]  /*0550*/  LOP3.LUT R0, R5, R4, RZ, 0x3c, !PT ;  /* 0x0000000405007212 */ /* 0x000fc800078e3cff */
[----:B------:R-:W-:Y:S01]  /*0560*/  ISETP.GE.AND P2, PT, R0, RZ, PT ;  /* 0x000000ff0000720c */ /* 0x000fe20003f46270 */
[----:B------:R-:W-:-:S06]  /*0570*/  VIADD R0, R6, 0xff ;  /* 0x000000ff06007836 */ /* 0x000fcc0000000000 */
[----:B------:R-:W-:-:S04]  /*0580*/  @P0 VIADD R3, R3, 0x1 ;  /* 0x0000000103030836 */ /* 0x000fc80000000000 */
[----:B------:R-:W-:Y:S01]  /*0590*/  IMAD.MOV.U32 R15, RZ, RZ, R3 ;  /* 0x000000ffff0f7224 */ /* 0x000fe200078e0003 */
[----:B------:R-:W-:-:S03]  /*05a0*/  SHF.R.S32.HI R3, RZ, 0x1f, R0 ;  /* 0x0000001fff037819 */ /* 0x000fc60000011400 */
[----:B------:R-:W-:Y:S01]  /*05b0*/  @!P2 IMAD.MOV R15, RZ, RZ, -R15 ;  /* 0x000000ffff0fa224 */ /* 0x000fe200078e0a0f */
[----:B------:R-:W-:Y:S02]  /*05c0*/  LEA.HI R3, R3, R0, RZ, 0x8 ;  /* 0x0000000003037211 */ /* 0x000fe400078f40ff */
[----:B------:R-:W-:-:S04]  /*05d0*/  @!P1 LOP3.LUT R15, RZ, R4, RZ, 0x33, !PT ;  /* 0x00000004ff0f9212 */ /* 0x000fc800078e33ff */
[----:B------:R-:W-:Y:S01]  /*05e0*/  LEA.HI.SX32 R3, R3, -R15, 0x18 ;  /* 0x8000000f03037211 */ /* 0x000fe200078fc2ff */
[----:B------:R-:W-:-:S03]  /*05f0*/  IMAD.MOV R9, RZ, RZ, -R15 ;  /* 0x000000ffff097224 */ /* 0x000fc600078e0a0f */
[----:B------:R-:W-:Y:S01]  /*0600*/  VIMNMX R17, PT, PT, R3, 0x1, PT ;  /* 0x0000000103117848 */ /* 0x000fe20003fe0100 */
[----:B------:R-:W-:-:S03]  /*0610*/  IMAD R16, R4, R9, R5 ;  /* 0x0000000904107224 */ /* 0x000fc600078e0205 */
[-C--:B------:R-:W-:Y:S02]  /*0620*/  IABS R11, R17.reuse ;  /* 0x00000011000b7213 */ /* 0x080fe40000000000 */
[----:B------:R-:W-:Y:S02]  /*0630*/  IABS R4, R16 ;  /* 0x0000001000047213 */ /* 0x000fe40000000000 */
[----:B------:R-:W1:Y:S01]  /*0640*/  I2F.RP R0, R11 ;  /* 0x0000000b00007306 */ /* 0x000e620000209400 */
[----:B------:R-:W-:-:S07]  /*0650*/  IABS R9, R17 ;  /* 0x0000001100097213 */ /* 0x000fce0000000000 */
[----:B-1----:R-:W1:Y:S02]  /*0660*/  MUFU.RCP R0, R0 ;  /* 0x0000000000007308 */ /* 0x002e640000001000 */
[----:B-1----:R-:W-:-:S06]  /*0670*/  VIADD R2, R0, 0xffffffe ;  /* 0x0ffffffe00027836 */ /* 0x002fcc0000000000 */
[----:B------:R1:W2:Y:S02]  /*0680*/  F2I.FTZ.U32.TRUNC.NTZ R3, R2 ;  /* 0x0000000200037305 */ /* 0x0002a4000021f000 */
[----:B-1----:R-:W-:Y:S02]  /*0690*/  IMAD.MOV.U32 R2, RZ, RZ, RZ ;  /* 0x000000ffff027224 */ /* 0x002fe400078e00ff */
[----:B--2---:R-:W-:-:S04]  /*06a0*/  IMAD.MOV R10, RZ, RZ, -R3 ;  /* 0x000000ffff0a7224 */ /* 0x004fc800078e0a03 */
[----:B------:R-:W-:Y:S01]  /*06b0*/  IMAD R5, R10, R11, RZ ;  /* 0x0000000b0a057224 */ /* 0x000fe200078e02ff */
[----:B------:R-:W-:-:S03]  /*06c0*/  IABS R10, R6 ;  /* 0x00000006000a7213 */ /* 0x000fc60000000000 */
[----:B------:R-:W-:-:S04]  /*06d0*/  IMAD.HI.U32 R0, R3, R5, R2 ;  /* 0x0000000503007227 */ /* 0x000fc800078e0002 */
[----:B------:R-:W-:Y:S02]  /*06e0*/  IMAD.MOV.U32 R5, RZ, RZ, R4 ;  /* 0x000000ffff057224 */ /* 0x000fe400078e0004 */
[----:B------:R-:W-:Y:S02]  /*06f0*/  IMAD.MOV.U32 R3, RZ, RZ, R12 ;  /* 0x000000ffff037224 */ /* 0x000fe400078e000c */
[----:B------:R-:W-:Y:S02]  /*0700*/  IMAD.MOV R4, RZ, RZ, -R9 ;  /* 0x000000ffff047224 */ /* 0x000fe400078e0a09 */
[----:B------:R-:W-:Y:S01]  /*0710*/  IMAD.HI.U32 R2, R0, R5, RZ ;  /* 0x0000000500027227 */ /* 0x000fe200078e00ff */
[----:B------:R-:W1:Y:S03]  /*0720*/  I2F.RP R9, R3 ;  /* 0x0000000300097306 */ /* 0x000e660000209400 */
[----:B------:R-:W-:-:S02]  /*0730*/  IMAD R4, R2, R4, R5 ;  /* 0x0000000402047224 */ /* 0x000fc400078e0205 */
[----:B------:R-:W-:-:S03]  /*0740*/  IMAD.MOV.U32 R0, RZ, RZ, R10 ;  /* 0x000000ffff007224 */ /* 0x000fc600078e000a */
[----:B------:R-:W-:Y:S01]  /*0750*/  ISETP.GT.U32.AND P1, PT, R11, R4, PT ;  /* 0x000000040b00720c */ /* 0x000fe20003f24070 */
[----:B------:R-:W2:Y:S08]  /*0760*/  I2F.RP R5, R0 ;  /* 0x0000000000057306 */ /* 0x000eb00000209400 */
[----:B-1----:R-:W1:Y:S04]  /*0770*/  MUFU.RCP R9, R9 ;  /* 0x0000000900097308 */ /* 0x002e680000001000 */
[----:B------:R-:W-:-:S02]  /*0780*/  @!P1 IMAD.IADD R4, R4, 0x1, -R11 ;  /* 0x0000000104049824 */ /* 0x000fc400078e0a0b */
[----:B------:R-:W-:Y:S01]  /*0790*/  @!P1 VIADD R2, R2, 0x1 ;  /* 0x0000000102029836 */ /* 0x000fe20000000000 */
[----:B------:R-:W-:Y:S01]  /*07a0*/  ISETP.NE.AND P1, PT, R17, RZ, PT ;  /* 0x000000ff1100720c */ /* 0x000fe20003f25270 */
[----:B--2---:R-:W2:Y:S01]  /*07b0*/  MUFU.RCP R5, R5 ;  /* 0x0000000500057308 */ /* 0x004ea20000001000 */
[----:B------:R-:W-:Y:S02]  /*07c0*/  ISETP.GE.U32.AND P0, PT, R4, R11, PT ;  /* 0x0000000b0400720c */ /* 0x000fe40003f06070 */
[----:B------:R-:W-:-:S04]  /*07d0*/  LOP3.LUT R4, R16, R17, RZ, 0x3c, !PT ;  /* 0x0000001110047212 */ /* 0x000fc800078e3cff */
[----:B------:R-:W-:Y:S01]  /*07e0*/  ISETP.GE.AND P2, PT, R4, RZ, PT ;  /* 0x000000ff0400720c */ /* 0x000fe20003f46270 */
[----:B-1----:R-:W-:Y:S01]  /*07f0*/  VIADD R10, R9, 0xffffffe ;  /* 0x0ffffffe090a7836 */ /* 0x002fe20000000000 */
[----:B------:R-:W-:-:S03]  /*0800*/  SHF.R.U32.HI R9, RZ, 0x5, R8 ;  /* 0x00000005ff097819 */ /* 0x000fc60000011608 */
[----:B------:R-:W1:Y:S02]  /*0810*/  F2I.FTZ.U32.TRUNC.NTZ R11, R10 ;  /* 0x0000000a000b7305 */ /* 0x000e64000021f000 */
[----:B------:R-:W-:Y:S01]  /*0820*/  @P0 VIADD R2, R2, 0x1 ;  /* 0x0000000102020836 */ /* 0x000fe20000000000 */
[----:B------:R-:W-:Y:S01]  /*0830*/  SGXT.U32 R9, R9, 0x2 ;  /* 0x000000020909781a */ /* 0x000fe20000000000 */
[----:B--2---:R-:W-:-:S04]  /*0840*/  VIADD R4, R5, 0xffffffe ;  /* 0x0ffffffe05047836 */ /* 0x004fc80000000000 */
[----:B------:R-:W-:Y:S01]  /*0850*/  @!P2 IMAD.MOV R2, RZ, RZ, -R2 ;  /* 0x000000ffff02a224 */ /* 0x000fe200078e0a02 */
[----:B------:R-:W-:Y:S01]  /*0860*/  @!P1 LOP3.LUT R2, RZ, R17, RZ, 0x33, !PT ;  /* 0x00000011ff029212 */ /* 0x000fe200078e33ff */
[----:B------:R2:W3:Y:S04]  /*0870*/  F2I.FTZ.U32.TRUNC.NTZ R5, R4 ;  /* 0x0000000400057305 */ /* 0x0004e8000021f000 */
[----:B------:R-:W-:Y:S02]  /*0880*/  IMAD.SHL.U32 R196, R2, 0x80, RZ ;  /* 0x0000008002c47824 */ /* 0x000fe400078e00ff */
[--C-:B-1----:R-:W-:Y:S02]  /*0890*/  IMAD.MOV R10, RZ, RZ, -R11.reuse ;  /* 0x000000ffff0a7224 */ /* 0x102fe400078e0a0b */
[----:B------:R-:W-:Y:S01]  /*08a0*/  IMAD.MOV R2, RZ, RZ, -R2 ;  /* 0x000000ffff027224 */ /* 0x000fe200078e0a02 */
[----:B------:R-:W-:Y:S01]  /*08b0*/  LOP3.LUT R9, R196, R9, RZ, 0xfc, !PT ;  /* 0x00000009c4097212 */ /* 0x000fe200078efcff */
[----:B------:R-:W-:Y:S01]  /*08c0*/  IMAD R13, R10, R3, RZ ;  /* 0x000000030a0d7224 */ /* 0x000fe200078e02ff */
[----:B--2---:R-:W-:Y:S01]  /*08d0*/  SHF.R.U32.HI R4, RZ, 0x5, R8 ;  /* 0x00000005ff047819 */ /* 0x004fe20000011608 */
[----:B------:R-:W-:Y:S01]  /*08e0*/  IMAD.MOV.U32 R10, RZ, RZ, RZ ;  /* 0x000000ffff0a7224 */ /* 0x000fe200078e00ff */
[----:B------:R-:W-:Y:S01]  /*08f0*/  LOP3.LUT R18, R9, 0x4, RZ, 0xfc, !PT ;  /* 0x0000000409127812 */ /* 0x000fe200078efcff */
[----:B------:R-:W-:Y:S01]  /*0900*/  IMAD R2, R17, R2, R16 ;  /* 0x0000000211027224 */ /* 0x000fe200078e0210 */
[----:B------:R-:W-:Y:S01]  /*0910*/  R2UR UR6, R4 ;  /* 0x00000000040672ca */ /* 0x000fe200000e0000 */
[----:B------:R-:W-:Y:S01]  /*0920*/  IMAD.HI.U32 R11, R11, R13, R10 ;  /* 0x0000000d0b0b7227 */ /* 0x000fe200078e000a */
[----:B------:R-:W-:-:S02]  /*0930*/  IABS R14, R18 ;  /* 0x00000012000e7213 */ /* 0x000fc40000000000 */
[C---:B------:R-:W-:Y:S01]  /*0940*/  LOP3.LUT R19, R9.reuse, 0x8, RZ, 0xfc, !PT ;  /* 0x0000000809137812 */ /* 0x040fe200078efcff */
[--C-:B---3--:R-:W-:Y:S01]  /*0950*/  IMAD.MOV R13, RZ, RZ, -R5.reuse ;  /* 0x000000ffff0d7224 */ /* 0x108fe200078e0a05 */
[----:B------:R-:W-:Y:S01]  /*0960*/  LOP3.LUT R17, R9, 0xc, RZ, 0xfc, !PT ;  /* 0x0000000c09117812 */ /* 0x000fe200078efcff */
[----:B------:R-:W-:Y:S01]  /*0970*/  IMAD.HI.U32 R10, R11, R14, RZ ;  /* 0x0000000e0b0a7227 */ /* 0x000fe200078e00ff */
[----:B------:R-:W-:Y:S02]  /*0980*/  IABS R42, R19 ;  /* 0x00000013002a7213 */ /* 0x000fe40000000000 */
[----:B------:R-:W-:Y:S01]  /*0990*/  ISETP.GE.AND P0, PT, R19, RZ, PT ;  /* 0x000000ff1300720c */ /* 0x000fe20003f06270 */
[----:B------:R-:W-:Y:S01]  /*09a0*/  IMAD R13, R13, R0, RZ ;  /* 0x000000000d0d7224 */ /* 0x000fe200078e02ff */
[----:B------:R-:W-:Y:S01]  /*09b0*/  LOP3.LUT R19, R9, 0x10, RZ, 0xfc, !PT ;  /* 0x0000001009137812 */ /* 0x000fe200078efcff */
[----:B------:R-:W-:Y:S01]  /*09c0*/  IMAD.MOV.U32 R4, RZ, RZ, RZ ;  /* 0x000000ffff047224 */ /* 0x000fe200078e00ff */
[----:B------:R-:W-:Y:S01]  /*09d0*/  IABS R44, R17 ;  /* 0x00000011002c7213 */ /* 0x000fe20000000000 */
[----:B------:R-:W-:Y:S01]  /*09e0*/  IMAD.MOV R10, RZ, RZ, -R10 ;  /* 0x000000ffff0a7224 */ /* 0x000fe200078e0a0a */
[----:B------:R-:W-:Y:S01]  /*09f0*/  IABS R46, R19 ;  /* 0x00000013002e7213 */ /* 0x000fe20000000000 */
[----:B------:R-:W-:Y:S01]  /*0a00*/  IMAD.HI.U32 R4, R5, R13, R4 ;  /* 0x0000000d05047227 */ /* 0x000fe200078e0004 */
[----:B------:R-:W-:-:S02]  /*0a10*/  LOP3.LUT R21, R9, 0x18, RZ, 0xfc, !PT ;  /* 0x0000001809157812 */ /* 0x000fc400078efcff */
[----:B------:R-:W-:Y:S01]  /*0a20*/  LOP3.LUT R20, R9, 0x14, RZ, 0xfc, !PT ;  /* 0x0000001409147812 */ /* 0x000fe200078efcff */
[----:B------:R-:W-:Y:S01]  /*0a30*/  IMAD R13, R3, R10, R14 ;  /* 0x0000000a030d7224 */ /* 0x000fe200078e020e */
[----:B------:R-:W-:Y:S01]  /*0a40*/  IABS R66, R21 ;  /* 0x0000001500427213 */ /* 0x000fe20000000000 */
[----:B------:R-:W-:Y:S01]  /*0a50*/  VIADD R64, R196, UR6 ;  /* 0x00000006c4407c36 */ /* 0x000fe20008000000 */
[----:B------:R-:W-:Y:S01]  /*0a60*/  IABS R50, R20 ;  /* 0x0000001400327213 */ /* 0x000fe20000000000 */
[----:B------:R-:W-:Y:S01]  /*0a70*/  IMAD.HI.U32 R5, R11, R44, RZ ;  /* 0x0000002c0b057227 */ /* 0x000fe200078e00ff */
[----:B------:R-:W-:Y:S02]  /*0a80*/  ISETP.GT.U32.AND P1, PT, R3, R13, PT ;  /* 0x0000000d0300720c */ /* 0x000fe40003f24070 */
[C---:B------:R-:W-:Y:S01]  /*0a90*/  LOP3.LUT R23, R9.reuse, 0x20, RZ, 0xfc, !PT ;  /* 0x0000002009177812 */ /* 0x040fe200078efcff */
[----:B------:R-:W-:Y:S01]  /*0aa0*/  VIADD R22, R64, 0x1c ;  /* 0x0000001c40167836 */ /* 0x000fe20000000000 */
[----:B------:R-:W-:Y:S01]  /*0ab0*/  LOP3.LUT R24, R9, 0x24, RZ, 0xfc, !PT ;  /* 0x0000002409187812 */ /* 0x000fe200078efcff */
[----:B------:R-:W-:Y:S01]  /*0ac0*/  IMAD.HI.U32 R10, R11, R46, RZ ;  /* 0x0000002e0b0a7227 */ /* 0x000fe200078e00ff */
[----:B------:R-:W-:-:S02]  /*0ad0*/  IABS R72, R23 ;  /* 0x0000001700487213 */ /* 0x000fc40000000000 */
[----:B------:R-:W-:Y:S01]  /*0ae0*/  IABS R16, R22 ;  /* 0x0000001600107213 */ /* 0x000fe20000000000 */
[----:B------:R-:W-:Y:S01]  /*0af0*/  IMAD.MOV R5, RZ, RZ, -R5 ;  /* 0x000000ffff057224 */ /* 0x000fe200078e0a05 */
[C---:B------:R-:W-:Y:S01]  /*0b00*/  LOP3.LUT R26, R9.reuse, 0x2c, RZ, 0xfc, !PT ;  /* 0x0000002c091a7812 */ /* 0x040fe200078efcff */
[----:B------:R-:W-:Y:S01]  /*0b10*/  IMAD.MOV R10, RZ, RZ, -R10 ;  /* 0x000000ffff0a7224 */ /* 0x000fe200078e0a0a */
[----:B------:R-:W-:Y:S01]  /*0b20*/  LOP3.LUT R27, R9, 0x30, RZ, 0xfc, !PT ;  /* 0x00000030091b7812 */ /* 0x000fe200078efcff */
[----:B------:R-:W-:Y:S01]  /*0b30*/  @!P1 IMAD.IADD R13, R13, 0x1, -R3 ;  /* 0x000000010d0d9824 */ /* 0x000fe200078e0a03 */
[----:B------:R-:W-:Y:S01]  /*0b40*/  IABS R74, R26 ;  /* 0x0000001a004a7213 */ /* 0x000fe20000000000 */
[----:B------:R-:W-:Y:S01]  /*0b50*/  IMAD R44, R3, R5, R44 ;  /* 0x00000005032c7224 */ /* 0x000fe200078e022c */
[----:B------:R-:W-:Y:S01]  /*0b60*/  LOP3.LUT R25, R9, 0x28, RZ, 0xfc, !PT ;  /* 0x0000002809197812 */ /* 0x000fe200078efcff */
[----:B------:R-:W-:Y:S01]  /*0b70*/  IMAD.HI.U32 R14, R11, R66, RZ ;  /* 0x000000420b0e7227 */ /* 0x000fe200078e00ff */
[----:B------:R-:W-:-:S02]  /*0b80*/  ISETP.GT.U32.AND P2, PT, R3, R13, PT ;  /* 0x0000000d0300720c */ /* 0x000fc40003f44070 */
[C---:B------:R-:W-:Y:S01]  /*0b90*/  ISETP.GT.U32.AND P1, PT, R3.reuse, R44, PT ;  /* 0x0000002c0300720c */ /* 0x040fe20003f24070 */
[----:B------:R-:W-:Y:S01]  /*0ba0*/  IMAD R46, R3, R10, R46 ;  /* 0x0000000a032e7224 */ /* 0x000fe200078e022e */
[----:B------:R-:W-:Y:S01]  /*0bb0*/  IABS R76, R27 ;  /* 0x0000001b004c7213 */ /* 0x000fe20000000000 */
[----:B------:R-:W-:Y:S01]  /*0bc0*/  IMAD.IADD R2, R15, 0x1, R2 ;  /* 0x000000010f027824 */ /* 0x000fe200078e0202 */
[----:B------:R-:W-:Y:S01]  /*0bd0*/  ISETP.GE.AND P4, PT, R18, RZ, PT ;  /* 0x000000ff1200720c */ /* 0x000fe20003f86270 */
[----:B------:R-:W-:Y:S01]  /*0be0*/  IMAD.HI.U32 R15, R11, R16, RZ ;  /* 0x000000100b0f7227 */ /* 0x000fe200078e00ff */
[----:B------:R-:W-:Y:S02]  /*0bf0*/  ISETP.GT.U32.AND P6, PT, R3, R46, PT ;  /* 0x0000002e0300720c */ /* 0x000fe40003fc4070 */
[----:B------:R-:W-:Y:S01]  /*0c00*/  IABS R18, R25 ;  /* 0x0000001900127213 */ /* 0x000fe20000000000 */
[----:B------:R-:W-:Y:S01]  /*0c10*/  IMAD.MOV R14, RZ, RZ, -R14 ;  /* 0x000000ffff0e7224 */ /* 0x000fe200078e0a0e */
[----:B------:R-:W-:Y:S01]  /*0c20*/  LOP3.LUT R28, R9, 0x34, RZ, 0xfc, !PT ;  /* 0x00000034091c7812 */ /* 0x000fe200078efcff */
[----:B------:R-:W-:Y:S01]  /*0c30*/  IMAD.HI.U32 R12, R11, R42, RZ ;  /* 0x0000002a0b0c7227 */ /* 0x000fe200078e00ff */
[----:B------:R-:W-:-:S02]  /*0c40*/  LOP3.LUT R29, R9, 0x38, RZ, 0xfc, !PT ;  /* 0x00000038091d7812 */ /* 0x000fc400078efcff */
[C---:B------:R-:W-:Y:S01]  /*0c50*/  LOP3.LUT R32, R9.reuse, 0x44, RZ, 0xfc, !PT ;  /* 0x0000004409207812 */ /* 0x040fe200078efcff */
[----:B------:R-:W-:Y:S01]  /*0c60*/  IMAD.MOV R15, RZ, RZ, -R15 ;  /* 0x000000ffff0f7224 */ /* 0x000fe200078e0a0f */
[----:B------:R-:W-:Y:S01]  /*0c70*/  LOP3.LUT R31, R9, 0x40, RZ, 0xfc, !PT ;  /* 0x00000040091f7812 */ /* 0x000fe200078efcff */
[----:B------:R-:W-:Y:S01]  /*0c80*/  IMAD R66, R3, R14, R66 ;  /* 0x0000000e03427224 */ /* 0x000fe200078e0242 */
[----:B------:R-:W-:Y:S01]  /*0c90*/  IABS R70, R32 ;  /* 0x0000002000467213 */ /* 0x000fe20000000000 */
[----:B------:R-:W-:Y:S01]  /*0ca0*/  IMAD.MOV R12, RZ, RZ, -R12 ;  /* 0x000000ffff0c7224 */ /* 0x000fe200078e0a0c */
[----:B------:R-:W-:Y:S01]  /*0cb0*/  LOP3.LUT R33, R9, 0x48, RZ, 0xfc, !PT ;  /* 0x0000004809217812 */ /* 0x000fe200078efcff */
[----:B------:R-:W-:Y:S01]  /*0cc0*/  IMAD R69, R3, R15, R16 ;  /* 0x0000000f03457224 */ /* 0x000fe200078e0210 */
[----:B------:R-:W-:Y:S01]  /*0cd0*/  IABS R16, R24 ;  /* 0x0000001800107213 */ /* 0x000fe20000000000 */
[--C-:B------:R-:W-:Y:S01]  /*0ce0*/  @!P2 IMAD.IADD R13, R13, 0x1, -R3.reuse ;  /* 0x000000010d0da824 */ /* 0x100fe200078e0a03 */
[C---:B------:R-:W-:Y:S01]  /*0cf0*/  ISETP.GT.U32.AND P2, PT, R3.reuse, R66, PT ;  /* 0x000000420300720c */ /* 0x040fe20003f44070 */
[----:B------:R-:W-:Y:S01]  /*0d00*/  IMAD R42, R3, R12, R42 ;  /* 0x0000000c032a7224 */ /* 0x000fe200078e022a */
[----:B------:R-:W-:Y:S01]  /*0d10*/  LOP3.LUT R34, R9, 0x4c, RZ, 0xfc, !PT ;  /* 0x0000004c09227812 */ /* 0x000fe200078efcff */
[----:B------:R-:W-:Y:S01]  /*0d20*/  @!P1 IMAD.IADD R44, R44, 0x1, -R3 ;  /* 0x000000012c2c9824 */ /* 0x000fe200078e0a03 */
[----:B------:R-:W-:Y:S01]  /*0d30*/  ISETP.GT.U32.AND P1, PT, R3, R69, PT ;  /* 0x000000450300720c */ /* 0x000fe20003f24070 */
[----:B------:R-:W-:Y:S01]  /*0d40*/  IMAD.HI.U32 R12, R11, R50, RZ ;  /* 0x000000320b0c7227 */ /* 0x000fe200078e00ff */
[----:B------:R-:W-:-:S02]  /*0d50*/  ISETP.GT.U32.AND P3, PT, R3, R42, PT ;  /* 0x0000002a0300720c */ /* 0x000fc40003f64070 */
[----:B------:R-:W-:Y:S01]  /*0d60*/  IABS R68, R34 ;  /* 0x0000002200447213 */ /* 0x000fe20000000000 */
[--C-:B------:R-:W-:Y:S01]  /*0d70*/  @!P6 IMAD.IADD R46, R46, 0x1, -R3.reuse ;  /* 0x000000012e2ee824 */ /* 0x100fe200078e0a03 */
[----:B------:R-:W-:Y:S01]  /*0d80*/  ISETP.GT.U32.AND P6, PT, R3, R44, PT ;  /* 0x0000002c0300720c */ /* 0x000fe20003fc4070 */
[----:B------:R-:W-:Y:S01]  /*0d90*/  IMAD.MOV R12, RZ, RZ, -R12 ;  /* 0x000000ffff0c7224 */ /* 0x000fe200078e0a0c */
[C---:B------:R-:W-:Y:S01]  /*0da0*/  LOP3.LUT R90, R9.reuse, 0x54, RZ, 0xfc, !PT ;  /* 0x00000054095a7812 */ /* 0x040fe200078efcff */
[--C-:B------:R-:W-:Y:S01]  /*0db0*/  @!P2 IMAD.IADD R66, R66, 0x1, -R3.reuse ;  /* 0x000000014242a824 */ /* 0x100fe200078e0a03 */
[----:B------:R-:W-:Y:S01]  /*0dc0*/  LOP3.LUT R89, R9, 0x50, RZ, 0xfc, !PT ;  /* 0x0000005009597812 */ /* 0x000fe200078efcff */
[----:B------:R-:W-:Y:S01]  /*0dd0*/  IMAD.HI.U32 R5, R11, R72, RZ ;  /* 0x000000480b057227 */ /* 0x000fe200078e00ff */
[----:B------:R-:W-:Y:S02]  /*0de0*/  IABS R58, R90 ;  /* 0x0000005a003a7213 */ /* 0x000fe40000000000 */
[----:B------:R-:W-:Y:S01]  /*0df0*/  LOP3.LUT R87, R9, 0x58, RZ, 0xfc, !PT ;  /* 0x0000005809577812 */ /* 0x000fe200078efcff */
[----:B------:R-:W-:Y:S01]  /*0e00*/  IMAD R50, R3, R12, R50 ;  /* 0x0000000c03327224 */ /* 0x000fe200078e0232 */
[----:B------:R-:W-:Y:S01]  /*0e10*/  LOP3.LUT R85, R9, 0x60, RZ, 0xfc, !PT ;  /* 0x0000006009557812 */ /* 0x000fe200078efcff */
[----:B------:R-:W-:Y:S01]  /*0e20*/  @!P1 IMAD.IADD R69, R69, 0x1, -R3 ;  /* 0x0000000145459824 */ /* 0x000fe200078e0a03 */
[----:B------:R-:W-:Y:S01]  /*0e30*/  ISETP.GT.U32.AND P1, PT, R3, R66, PT ;  /* 0x000000420300720c */ /* 0x000fe20003f24070 */
[----:B------:R-:W-:Y:S01]  /*0e40*/  IMAD.HI.U32 R10, R11, R16, RZ ;  /* 0x000000100b0a7227 */ /* 0x000fe200078e00ff */
[----:B------:R-:W-:-:S02]  /*0e50*/  LOP3.LUT R86, R9, 0x64, RZ, 0xfc, !PT ;  /* 0x0000006409567812 */ /* 0x000fc400078efcff */
[----:B------:R-:W-:Y:S01]  /*0e60*/  LOP3.LUT R81, R9, 0x68, RZ, 0xfc, !PT ;  /* 0x0000006809517812 */ /* 0x000fe200078efcff */
[----:B------:R-:W-:Y:S01]  /*0e70*/  IMAD.MOV R14, RZ, RZ, -R5 ;  /* 0x000000ffff0e7224 */ /* 0x000fe200078e0a05 */
[----:B------:R-:W-:Y:S01]  /*0e80*/  IABS R52, R86 ;  /* 0x0000005600347213 */ /* 0x000fe20000000000 */
[----:B------:R-:W-:Y:S01]  /*0e90*/  IMAD.HI.U32 R5, R11, R74, RZ ;  /* 0x0000004a0b057227 */ /* 0x000fe200078e00ff */
[----:B------:R-:W-:Y:S02]  /*0ea0*/  IABS R60, R81 ;  /* 0x00000051003c7213 */ /* 0x000fe40000000000 */
[----:B------:R-:W-:Y:S01]  /*0eb0*/  LOP3.LUT R80, R9, 0x6c, RZ, 0xfc, !PT ;  /* 0x0000006c09507812 */ /* 0x000fe200078efcff */
[--C-:B------:R-:W-:Y:S01]  /*0ec0*/  @!P3 IMAD.IADD R42, R42, 0x1, -R3.reuse ;  /* 0x000000012a2ab824 */ /* 0x100fe200078e0a03 */
[C---:B------:R-:W-:Y:S01]  /*0ed0*/  ISETP.GT.U32.AND P3, PT, R3.reuse, R50, PT ;  /* 0x000000320300720c */ /* 0x040fe20003f64070 */
[----:B------:R-:W-:Y:S01]  /*0ee0*/  @!P6 IMAD.IADD R44, R44, 0x1, -R3 ;  /* 0x000000012c2ce824 */ /* 0x000fe200078e0a03 */
[C---:B------:R-:W-:Y:S01]  /*0ef0*/  ISETP.GT.U32.AND P6, PT, R3.reuse, R69, PT ;  /* 0x000000450300720c */ /* 0x040fe20003fc4070 */
[----:B------:R-:W-:Y:S01]  /*0f00*/  IMAD.MOV R73, RZ, RZ, -R10 ;  /* 0x000000ffff497224 */ /* 0x000fe200078e0a0a */
[----:B------:R-:W-:Y:S01]  /*0f10*/  ISETP.GT.U32.AND P5, PT, R3, R42, PT ;  /* 0x0000002a0300720c */ /* 0x000fe20003fa4070 */
[----:B------:R-:W-:Y:S01]  /*0f20*/  IMAD.HI.U32 R10, R11, R76, RZ ;  /* 0x0000004c0b0a7227 */ /* 0x000fe200078e00ff */
[----:B------:R-:W-:-:S02]  /*0f30*/  IABS R54, R80 ;  /* 0x0000005000367213 */ /* 0x000fc40000000000 */
[C---:B------:R-:W-:Y:S01]  /*0f40*/  LOP3.LUT R88, R9.reuse, 0x70, RZ, 0xfc, !PT ;  /* 0x0000007009587812 */ /* 0x040fe200078efcff */
[----:B------:R-:W-:Y:S01]  /*0f50*/  IMAD.MOV R5, RZ, RZ, -R5 ;  /* 0x000000ffff057224 */ /* 0x000fe200078e0a05 */
[----:B------:R-:W-:Y:S01]  /*0f60*/  LOP3.LUT R82, R9, 0x74, RZ, 0xfc, !PT ;  /* 0x0000007409527812 */ /* 0x000fe200078efcff */
[----:B------:R-:W-:Y:S01]  /*0f70*/  IMAD R72, R3, R14, R72 ;  /* 0x0000000e03487224 */ /* 0x000fe200078e0248 */
[----:B------:R-:W-:Y:S01]  /*0f80*/  IABS R14, R28 ;  /* 0x0000001c000e7213 */ /* 0x000fe20000000000 */
[----:B------:R-:W-:Y:S01]  /*0f90*/  VIADD R30, R64, 0x3c ;  /* 0x0000003c401e7836 */ /* 0x000fe20000000000 */
[----:B------:R-:W-:Y:S01]  /*0fa0*/  IABS R62, R82 ;  /* 0x00000052003e7213 */ /* 0x000fe20000000000 */
[----:B------:R-:W-:-:S03]  /*0fb0*/  IMAD.HI.U32 R12, R11, R18, RZ ;  /* 0x000000120b0c7227 */ /* 0x000fc600078e00ff */
[----:B------:R-:W-:Y:S01]  /*0fc0*/  IABS R78, R30 ;  /* 0x0000001e004e7213 */ /* 0x000fe20000000000 */
[C---:B------:R-:W-:Y:S01]  /*0fd0*/  IMAD R73, R3.reuse, R73, R16 ;  /* 0x0000004903497224 */ /* 0x040fe200078e0210 */
[----:B------:R-:W-:Y:S01]  /*0fe0*/  IABS R16, R29 ;  /* 0x0000001d00107213 */ /* 0x000fe20000000000 */
[----:B------:R-:W-:Y:S02]  /*0ff0*/  IMAD.MOV R10, RZ, RZ, -R10 ;  /* 0x000000ffff0a7224 */ /* 0x000fe400078e0a0a */
[C---:B------:R-:W-:Y:S02]  /*1000*/  IMAD R74, R3.reuse, R5, R74 ;  /* 0x00000005034a7224 */ /* 0x040fe400078e024a */
[----:B------:R-:W-:Y:S02]  /*1010*/  IMAD.MOV R12, RZ, RZ, -R12 ;  /* 0x000000ffff0c7224 */ /* 0x000fe400078e0a0c */
[----:B------:R-:W-:Y:S02]  /*1020*/  IMAD R76, R3, R10, R76 ;  /* 0x0000000a034c7224 */ /* 0x000fe400078e024c */
[----:B------:R-:W-:-:S04]  /*1030*/  IMAD.HI.U32 R5, R11, R14, RZ ;  /* 0x0000000e0b057227 */ /* 0x000fc800078e00ff */
[----:B------:R-:W-:Y:S01]  /*1040*/  @!P1 IMAD.IADD R66, R66, 0x1, -R3 ;  /* 0x0000000142429824 */ /* 0x000fe200078e0a03 */
[----:B------:R-:W-:Y:S01]  /*1050*/  ISETP.GT.U32.AND P1, PT, R3, R74, PT ;  /* 0x0000004a0300720c */ /* 0x000fe20003f24070 */
[----:B------:R-:W-:-:S04]  /*1060*/  IMAD.HI.U32 R10, R11, R16, RZ ;  /* 0x000000100b0a7227 */ /* 0x000fc800078e00ff */
[----:B------:R-:W-:Y:S01]  /*1070*/  @!P3 IMAD.IADD R50, R50, 0x1, -R3 ;  /* 0x000000013232b824 */ /* 0x000fe200078e0a03 */
[C---:B------:R-:W-:Y:S01]  /*1080*/  ISETP.GT.U32.AND P3, PT, R3.reuse, R72, PT ;  /* 0x000000480300720c */ /* 0x040fe20003f64070 */
[C---:B------:R-:W-:Y:S02]  /*1090*/  IMAD R75, R3.reuse, R12, R18 ;  /* 0x0000000c034b7224 */ /* 0x040fe400078e0212 */
[----:B------:R-:W-:Y:S01]  /*10a0*/  IMAD.MOV R5, RZ, RZ, -R5 ;  /* 0x000000ffff057224 */ /* 0x000fe200078e0a05 */
[----:B------:R-:W-:Y:S01]  /*10b0*/  ISETP.GT.U32.AND P2, PT, R3, R50, PT ;  /* 0x000000320300720c */ /* 0x000fe20003f44070 */
[----:B------:R-:W-:Y:S01]  /*10c0*/  @!P6 IMAD.IADD R69, R69, 0x1, -R3 ;  /* 0x000000014545e824 */ /* 0x000fe200078e0a03 */
[----:B------:R-:W-:Y:S01]  /*10d0*/  ISETP.GT.U32.AND P6, PT, R3, R76, PT ;  /* 0x0000004c0300720c */ /* 0x000fe20003fc4070 */
[----:B------:R-:W-:-:S04]  /*10e0*/  IMAD.HI.U32 R12, R11, R78, RZ ;  /* 0x0000004e0b0c7227 */ /* 0x000fc800078e00ff */
[----:B------:R-:W-:Y:S02]  /*10f0*/  IMAD.MOV R10, RZ, RZ, -R10 ;  /* 0x000000ffff0a7224 */ /* 0x000fe400078e0a0a */
[C---:B------:R-:W-:Y:S01]  /*1100*/  IMAD R77, R3.reuse, R5, R14 ;  /* 0x00000005034d7224 */ /* 0x040fe200078e020e */
[----:B------:R-:W-:Y:S01]  /*1110*/  IABS R14, R31 ;  /* 0x0000001f000e7213 */ /* 0x000fe20000000000 */
[----:B------:R-:W-:Y:S02]  /*1120*/  IMAD.MOV R5, RZ, RZ, -R12 ;  /* 0x000000ffff057224 */ /* 0x000fe400078e0a0c */
[C---:B------:R-:W-:Y:S01]  /*1130*/  IMAD R12, R3.reuse, R10, R16 ;  /* 0x0000000a030c7224 */ /* 0x040fe200078e0210 */
[----:B------:R-:W-:Y:S01]  /*1140*/  IABS R16, R33 ;  /* 0x0000002100107213 */ /* 0x000fe20000000000 */
[--C-:B------:R-:W-:Y:S02]  /*1150*/  @!P1 IMAD.IADD R74, R74, 0x1, -R3.reuse ;  /* 0x000000014a4a9824 */ /* 0x100fe400078e0a03 */
[--C-:B------:R-:W-:Y:S01]  /*1160*/  @!P6 IMAD.IADD R76, R76, 0x1, -R3.reuse ;  /* 0x000000014c4ce824 */ /* 0x100fe200078e0a03 */
[C---:B------:R-:W-:Y:S01]  /*1170*/  ISETP.GT.U32.AND P1, PT, R3.reuse, R12, PT ;  /* 0x0000000c0300720c */ /* 0x040fe20003f24070 */
[----:B------:R-:W-:Y:S01]  /*1180*/  @!P2 IMAD.IADD R50, R50, 0x1, -R3 ;  /* 0x000000013232a824 */ /* 0x000fe200078e0a03 */
[----:B------:R-:W-:Y:S01]  /*1190*/  ISETP.GT.U32.AND P6, PT, R3, R74, PT ;  /* 0x0000004a0300720c */ /* 0x000fe20003fc4070 */
[----:B------:R-:W-:Y:S01]  /*11a0*/  IMAD.HI.U32 R10, R11, R70, RZ ;  /* 0x000000460b0a7227 */ /* 0x000fe200078e00ff */
[----:B------:R-:W-:-:S03]  /*11b0*/  ISETP.GT.U32.AND P2, PT, R3, R75, PT ;  /* 0x0000004b0300720c */ /* 0x000fc60003f44070 */
[----:B------:R-:W-:Y:S02]  /*11c0*/  IMAD.MOV R10, RZ, RZ, -R10 ;  /* 0x000000ffff0a7224 */ /* 0x000fe400078e0a0a */
[C---:B------:R-:W-:Y:S02]  /*11d0*/  IMAD R78, R3.reuse, R5, R78 ;  /* 0x00000005034e7224 */ /* 0x040fe400078e024e */
[----:B------:R-:W-:Y:S02]  /*11e0*/  IMAD R70, R3, R10, R70 ;  /* 0x0000000a03467224 */ /* 0x000fe400078e0246 */
[--C-:B------:R-:W-:Y:S01]  /*11f0*/  @!P1 IMAD.IADD R12, R12, 0x1, -R3.reuse ;  /* 0x000000010c0c9824 */ /* 0x100fe200078e0a03 */
[----:B------:R-:W-:Y:S01]  /*1200*/  ISETP.GE.AND P1, PT, R17, RZ, PT ;  /* 0x000000ff1100720c */ /* 0x000fe20003f26270 */
[--C-:B------:R-:W-:Y:S02]  /*1210*/  @!P6 IMAD.IADD R74, R74, 0x1, -R3.reuse ;  /* 0x000000014a4ae824 */ /* 0x100fe400078e0a03 */
[----:B------:R-:W-:Y:S01]  /*1220*/  @!P2 IMAD.IADD R75, R75, 0x1, -R3 ;  /* 0x000000014b4ba824 */ /* 0x000fe200078e0a03 */
[----:B------:R-:W-:Y:S01]  /*1230*/  ISETP.GT.U32.AND P6, PT, R3, R12, PT ;  /* 0x0000000c0300720c */ /* 0x000fe20003fc4070 */
[----:B------:R-:W-:-:S03]  /*1240*/  IMAD.HI.U32 R5, R11, R14, RZ ;  /* 0x0000000e0b057227 */ /* 0x000fc600078e00ff */
[----:B------:R-:W-:Y:S01]  /*1250*/  ISETP.GT.U32.AND P2, PT, R3, R75, PT ;  /* 0x0000004b0300720c */ /* 0x000fe20003f44070 */
[----:B------:R-:W-:Y:S02]  /*1260*/  IMAD.MOV R79, RZ, RZ, -R5 ;  /* 0x000000ffff4f7224 */ /* 0x000fe400078e0a05 */
[----:B------:R-:W-:-:S04]  /*1270*/  IMAD.HI.U32 R5, R11, R16, RZ ;  /* 0x000000100b057227 */ /* 0x000fc800078e00ff */
[----:B------:R-:W-:Y:S02]  /*1280*/  IMAD.MOV R5, RZ, RZ, -R5 ;  /* 0x000000ffff057224 */ /* 0x000fe400078e0a05 */
[--C-:B------:R-:W-:Y:S01]  /*1290*/  @!P6 IMAD.IADD R12, R12, 0x1, -R3.reuse ;  /* 0x000000010c0ce824 */ /* 0x100fe200078e0a03 */
[C---:B------:R-:W-:Y:S01]  /*12a0*/  ISETP.GT.U32.AND P6, PT, R3.reuse, R70, PT ;  /* 0x000000460300720c */ /* 0x040fe20003fc4070 */
[----:B------:R-:W-:Y:S01]  /*12b0*/  IMAD R67, R3, R5, R16 ;  /* 0x0000000503437224 */ /* 0x000fe200078e0210 */
[----:B------:R-:W-:Y:S01]  /*12c0*/  IABS R16, R89 ;  /* 0x0000005900107213 */ /* 0x000fe20000000000 */
[----:B------:R-:W-:Y:S01]  /*12d0*/  @!P2 IMAD.IADD R75, R75, 0x1, -R3 ;  /* 0x000000014b4ba824 */ /* 0x000fe200078e0a03 */
[----:B------:R-:W-:Y:S01]  /*12e0*/  ISETP.GT.U32.AND P2, PT, R3, R78, PT ;  /* 0x0000004e0300720c */ /* 0x000fe20003f44070 */
[----:B------:R-:W-:-:S04]  /*12f0*/  IMAD.HI.U32 R5, R11, R68, RZ ;  /* 0x000000440b057227 */ /* 0x000fc800078e00ff */
[----:B------:R-:W-:Y:S02]  /*1300*/  IMAD.MOV R5, RZ, RZ, -R5 ;  /* 0x000000ffff057224 */ /* 0x000fe400078e0a05 */
[C---:B------:R-:W-:Y:S02]  /*1310*/  IMAD R79, R3.reuse, R79, R14 ;  /* 0x0000004f034f7224 */ /* 0x040fe400078e020e */
[--C-:B------:R-:W-:Y:S02]  /*1320*/  @!P6 IMAD.IADD R70, R70, 0x1, -R3.reuse ;  /* 0x000000014646e824 */ /* 0x100fe400078e0a03 */
[C---:B------:R-:W-:Y:S02]  /*1330*/  IMAD R68, R3.reuse, R5, R68 ;  /* 0x0000000503447224 */ /* 0x040fe400078e0244 */
[----:B------:R-:W-:Y:S01]  /*1340*/  @!P2 IMAD.IADD R78, R78, 0x1, -R3 ;  /* 0x000000014e4ea824 */ /* 0x000fe200078e0a03 */
[----:B------:R-:W-:Y:S01]  /*1350*/  ISETP.GT.U32.AND P6, PT, R3, R70, PT ;  /* 0x000000460300720c */ /* 0x000fe20003fc4070 */
[----:B------:R-:W-:-:S03]  /*1360*/  IMAD.HI.U32 R14, R11, R58, RZ ;  /* 0x0000003a0b0e7227 */ /* 0x000fc600078e00ff */
[----:B------:R-:W-:Y:S01]  /*1370*/  ISETP.GT.U32.AND P2, PT, R3, R78, PT ;  /* 0x0000004e0300720c */ /* 0x000fe20003f44070 */
[----:B------:R-:W-:Y:S02]  /*1380*/  IMAD.MOV R14, RZ, RZ, -R14 ;  /* 0x000000ffff0e7224 */ /* 0x000fe400078e0a0e */
[----:B------:R-:W-:-:S04]  /*1390*/  IMAD.HI.U32 R10, R11, R16, RZ ;  /* 0x000000100b0a7227 */ /* 0x000fc800078e00ff */
[C---:B------:R-:W-:Y:S02]  /*13a0*/  IMAD R58, R3.reuse, R14, R58 ;  /* 0x0000000e033a7224 */ /* 0x040fe400078e023a */
[--C-:B------:R-:W-:Y:S01]  /*13b0*/  @!P6 IMAD.IADD R70, R70, 0x1, -R3.reuse ;  /* 0x000000014646e824 */ /* 0x100fe200078e0a03 */
[C---:B------:R-:W-:Y:S01]  /*13c0*/  ISETP.GT.U32.AND P6, PT, R3.reuse, R68, PT ;  /* 0x000000440300720c */ /* 0x040fe20003fc4070 */
[----:B------:R-:W-:Y:S02]  /*13d0*/  IMAD.MOV R10, RZ, RZ, -R10 ;  /* 0x000000ffff0a7224 */ /* 0x000fe400078e0a0a */
[--C-:B------:R-:W-:Y:S01]  /*13e0*/  @!P2 IMAD.IADD R78, R78, 0x1, -R3.reuse ;  /* 0x000000014e4ea824 */ /* 0x100fe200078e0a03 */
[C---:B------:R-:W-:Y:S01]  /*13f0*/  ISETP.GT.U32.AND P2, PT, R3.reuse, R67, PT ;  /* 0x000000430300720c */ /* 0x040fe20003f44070 */
[C---:B------:R-:W-:Y:S01]  /*1400*/  IMAD R63, R3.reuse, R10, R16 ;  /* 0x0000000a033f7224 */ /* 0x040fe200078e0210 */
[----:B------:R-:W-:Y:S01]  /*1410*/  IABS R10, R87 ;  /* 0x00000057000a7213 */ /* 0x000fe20000000000 */
[--C-:B------:R-:W-:Y:S01]  /*1420*/  @!P5 IMAD.IADD R42, R42, 0x1, -R3.reuse ;  /* 0x000000012a2ad824 */ /* 0x100fe200078e0a03 */
[----:B------:R-:W-:Y:S01]  /*1430*/  IABS R16, R85 ;  /* 0x0000005500107213 */ /* 0x000fe20000000000 */
[----:B------:R-:W-:Y:S01]  /*1440*/  @!P3 IMAD.IADD R72, R72, 0x1, -R3 ;  /* 0x000000014848b824 */ /* 0x000fe200078e0a03 */
[----:B------:R-:W-:Y:S01]  /*1450*/  ISETP.GT.U32.AND P5, PT, R3, R46, PT ;  /* 0x0000002e0300720c */ /* 0x000fe20003fa4070 */
[----:B------:R-:W-:Y:S01]  /*1460*/  IMAD.HI.U32 R5, R11, R10, RZ ;  /* 0x0000000a0b057227 */ /* 0x000fe200078e00ff */
[----:B------:R-:W-:-:S03]  /*1470*/  ISETP.GT.U32.AND P3, PT, R3, R73, PT ;  /* 0x000000490300720c */ /* 0x000fc60003f64070 */
[--C-:B------:R-:W-:Y:S01]  /*1480*/  @!P6 IMAD.IADD R68, R68, 0x1, -R3.reuse ;  /* 0x000000014444e824 */ /* 0x100fe200078e0a03 */
[----:B------:R-:W-:Y:S01]  /*1490*/  ISETP.GT.U32.AND P6, PT, R3, R58, PT ;  /* 0x0000003a0300720c */ /* 0x000fe20003fc4070 */
[----:B------:R-:W-:Y:S02]  /*14a0*/  @!P2 IMAD.IADD R67, R67, 0x1, -R3 ;  /* 0x000000014343a824 */ /* 0x000fe400078e0a03 */
[----:B------:R-:W-:Y:S01]  /*14b0*/  @!P0 IMAD.MOV R42, RZ, RZ, -R42 ;  /* 0x000000ffff2a8224 */ /* 0x000fe200078e0a2a */
[C---:B------:R-:W-:Y:S01]  /*14c0*/  ISETP.GT.U32.AND P0, PT, R3.reuse, R68, PT ;  /* 0x000000440300720c */ /* 0x040fe20003f04070 */
[----:B------:R-:W-:Y:S01]  /*14d0*/  IMAD.MOV R14, RZ, RZ, -R5 ;  /* 0x000000ffff0e7224 */ /* 0x000fe200078e0a05 */
[----:B------:R-:W-:Y:S01]  /*14e0*/  ISETP.GT.U32.AND P2, PT, R3, R67, PT ;  /* 0x000000430300720c */ /* 0x000fe20003f44070 */
[----:B------:R-:W-:-:S04]  /*14f0*/  IMAD.HI.U32 R5, R11, R16, RZ ;  /* 0x000000100b057227 */ /* 0x000fc800078e00ff */
[----:B------:R-:W-:Y:S02]  /*1500*/  IMAD.MOV R5, RZ, RZ, -R5 ;  /* 0x000000ffff057224 */ /* 0x000fe400078e0a05 */
[----:B------:R-:W-:Y:S02]  /*1510*/  @!P6 IMAD.IADD R58, R58, 0x1, -R3 ;  /* 0x000000013a3ae824 */ /* 0x000fe400078e0a03 */
[----:B------:R-:W-:Y:S02]  /*1520*/  IMAD R10, R3, R14, R10 ;  /* 0x0000000e030a7224 */ /* 0x000fe400078e020a */
[----:B------:R-:W-:Y:S01]  /*1530*/  IMAD.HI.U32 R14, R11, R52, RZ ;  /* 0x000000340b0e7227 */ /* 0x000fe200078e00ff */
[----:B------:R-:W-:-:S03]  /*1540*/  ISETP.GT.U32.AND P6, PT, R3, R58, PT ;  /* 0x0000003a0300720c */ /* 0x000fc60003fc4070 */
[----:B------:R-:W-:Y:S01]  /*1550*/  IMAD R59, R3, R5, R16 ;  /* 0x00000005033b7224 */ /* 0x000fe200078e0210 */
[----:B------:R-:W-:Y:S01]  /*1560*/  LOP3.LUT R5, R8, 0x7f, RZ, 0xc0, !PT ;  /* 0x0000007f08057812 */ /* 0x000fe200078ec0ff */
[--C-:B------:R-:W-:Y:S01]  /*1570*/  @!P2 IMAD.IADD R67, R67, 0x1, -R3.reuse ;  /* 0x000000014343a824 */ /* 0x100fe200078e0a03 */
[C---:B------:R-:W-:Y:S01]  /*1580*/  ISETP.GT.U32.AND P2, PT, R3.reuse, R63, PT ;  /* 0x0000003f0300720c */ /* 0x040fe20003f44070 */
[----:B------:R-:W-:Y:S01]  /*1590*/  IMAD.MOV R14, RZ, RZ, -R14 ;  /* 0x000000ffff0e7224 */ /* 0x000fe200078e0a0e */
[----:B------:R-:W-:Y:S01]  /*15a0*/  IABS R16, R88 ;  /* 0x0000005800107213 */ /* 0x000fe20000000000 */
[--C-:B------:R-:W-:Y:S01]  /*15b0*/  @!P0 IMAD.IADD R68, R68, 0x1, -R3.reuse ;  /* 0x0000000144448824 */ /* 0x100fe200078e0a03 */
[C---:B------:R-:W-:Y:S01]  /*15c0*/  ISETP.GT.U32.AND P0, PT, R3.reuse, R59, PT ;  /* 0x0000003b0300720c */ /* 0x040fe20003f04070 */
[----:B------:R-:W-:Y:S01]  /*15d0*/  @!P5 IMAD.IADD R46, R46, 0x1, -R3 ;  /* 0x000000012e2ed824 */ /* 0x000fe200078e0a03 */
[C---:B------:R-:W-:Y:S01]  /*15e0*/  ISETP.GT.U32.AND P5, PT, R3.reuse, R72, PT ;  /* 0x000000480300720c */ /* 0x040fe20003fa4070 */
[----:B------:R-:W-:-:S02]  /*15f0*/  IMAD R52, R3, R14, R52 ;  /* 0x0000000e03347224 */ /* 0x000fc400078e0234 */
[--C-:B------:R-:W-:Y:S02]  /*1600*/  @!P6 IMAD.IADD R58, R58, 0x1, -R3.reuse ;  /* 0x000000013a3ae824 */ /* 0x100fe400078e0a03 */
[--C-:B------:R-:W-:Y:S01]  /*1610*/  @!P3 IMAD.IADD R73, R73, 0x1, -R3.reuse ;  /* 0x000000014949b824 */ /* 0x100fe200078e0a03 */
[----:B------:R-:W-:Y:S01]  /*1620*/  ISETP.GT.U32.AND P6, PT, R3, R52, PT ;  /* 0x000000340300720c */ /* 0x000fe20003fc4070 */
[--C-:B------:R-:W-:Y:S01]  /*1630*/  @!P2 IMAD.IADD R63, R63, 0x1, -R3.reuse ;  /* 0x000000013f3fa824 */ /* 0x100fe200078e0a03 */
[C---:B------:R-:W-:Y:S01]  /*1640*/  ISETP.GT.U32.AND P3, PT, R3.reuse, R77, PT ;  /* 0x0000004d0300720c */ /* 0x040fe20003f64070 */
[----:B------:R-:W-:Y:S01]  /*1650*/  @!P1 IMAD.MOV R44, RZ, RZ, -R44 ;  /* 0x000000ffff2c9224 */ /* 0x000fe200078e0a2c */
[----:B------:R-:W-:Y:S01]  /*1660*/  ISETP.GT.U32.AND P2, PT, R3, R10, PT ;  /* 0x0000000a0300720c */ /* 0x000fe20003f44070 */
[--C-:B------:R-:W-:Y:S01]  /*1670*/  @!P0 IMAD.IADD R59, R59, 0x1, -R3.reuse ;  /* 0x000000013b3b8824 */ /* 0x100fe200078e0a03 */
[C---:B------:R-:W-:Y:S01]  /*1680*/  ISETP.GT.U32.AND P1, PT, R3.reuse, R63, PT ;  /* 0x0000003f0300720c */ /* 0x040fe20003f24070 */
[----:B------:R-:W-:Y:S01]  /*1690*/  @!P5 IMAD.IADD R72, R72, 0x1, -R3 ;  /* 0x000000014848d824 */ /* 0x000fe200078e0a03 */
[----:B------:R-:W-:Y:S01]  /*16a0*/  ISETP.GT.U32.AND P5, PT, R3, R73, PT ;  /* 0x000000490300720c */ /* 0x000fe20003fa4070 */
[----:B------:R-:W-:Y:S01]  /*16b0*/  IMAD.HI.U32 R14, R11, R60, RZ ;  /* 0x0000003c0b0e7227 */ /* 0x000fe200078e00ff */
[----:B------:R-:W-:-:S03]  /*16c0*/  ISETP.GT.U32.AND P0, PT, R3, R59, PT ;  /* 0x0000003b0300720c */ /* 0x000fc60003f04070 */
[--C-:B------:R-:W-:Y:S02]  /*16d0*/  @!P6 IMAD.IADD R52, R52, 0x1, -R3.reuse ;  /* 0x000000013434e824 */ /* 0x100fe400078e0a03 */
[----:B------:R-:W-:Y:S02]  /*16e0*/  IMAD.MOV R14, RZ, RZ, -R14 ;  /* 0x000000ffff0e7224 */ /* 0x000fe400078e0a0e */
[----:B------:R-:W-:Y:S01]  /*16f0*/  @!P3 IMAD.IADD R77, R77, 0x1, -R3 ;  /* 0x000000014d4db824 */ /* 0x000fe200078e0a03 */
[----:B------:R-:W-:Y:S01]  /*1700*/  ISETP.GT.U32.AND P6, PT, R3, R52, PT ;  /* 0x000000340300720c */ /* 0x000fe20003fc4070 */
[----:B------:R-:W-:Y:S01]  /*1710*/  IMAD.HI.U32 R15, R11, R54, RZ ;  /* 0x000000360b0f7227 */ /* 0x000fe200078e00ff */
[----:B------:R-:W-:-:S03]  /*1720*/  ISETP.GT.U32.AND P3, PT, R3, R76, PT ;  /* 0x0000004c0300720c */ /* 0x000fc60003f64070 */
[----:B------:R-:W-:Y:S01]  /*1730*/  IMAD R60, R3, R14, R60 ;  /* 0x0000000e033c7224 */ /* 0x000fe200078e023c */
[----:B------:R-:W-:Y:S01]  /*1740*/  IABS R14, R9 ;  /* 0x00000009000e7213 */ /* 0x000fe20000000000 */
[--C-:B------:R-:W-:Y:S01]  /*1750*/  @!P5 IMAD.IADD R73, R73, 0x1, -R3.reuse ;  /* 0x000000014949d824 */ /* 0x100fe200078e0a03 */
[----:B------:R-:W-:Y:S01]  /*1760*/  ISETP.GT.U32.AND P5, PT, R3, R77, PT ;  /* 0x0000004d0300720c */ /* 0x000fe20003fa4070 */
[----:B------:R-:W-:Y:S01]  /*1770*/  @!P1 IMAD.IADD R63, R63, 0x1, -R3 ;  /* 0x000000013f3f9824 */ /* 0x000fe200078e0a03 */
[----:B------:R-:W-:Y:S01]  /*1780*/  ISETP.NE.U32.AND P1, PT, R5, RZ, PT ;  /* 0x000000ff0500720c */ /* 0x000fe20003f25070 */
[----:B------:R-:W-:Y:S02]  /*1790*/  IMAD.MOV R15, RZ, RZ, -R15 ;  /* 0x000000ffff0f7224 */ /* 0x000fe400078e0a0f */
[----:B------:R-:W-:Y:S01]  /*17a0*/  @!P0 IMAD.IADD R59, R59, 0x1, -R3 ;  /* 0x000000013b3b8824 */ /* 0x000fe200078e0a03 */
[----:B------:R-:W-:Y:S01]  /*17b0*/  ISETP.GT.U32.AND P0, PT, R3, R60, PT ;  /* 0x0000003c0300720c */ /* 0x000fe20003f04070 */
[----:B------:R-:W-:-:S02]  /*17c0*/  IMAD R198, R2, 0x100, R5 ;  /* 0x0000010002c67824 */ /* 0x000fc400078e0205 */
[----:B------:R-:W-:-:S04]  /*17d0*/  IMAD.HI.U32 R5, R11, R16, RZ ;  /* 0x000000100b057227 */ /* 0x000fc800078e00ff */
[C---:B------:R-:W-:Y:S02]  /*17e0*/  IMAD R54, R3.reuse, R15, R54 ;  /* 0x0000000f03367224 */ /* 0x040fe400078e0236 */
[----:B------:R-:W-:Y:S02]  /*17f0*/  @!P2 IMAD.IADD R10, R10, 0x1, -R3 ;  /* 0x000000010a0aa824 */ /* 0x000fe400078e0a03 */
[----:B------:R-:W-:Y:S02]  /*1800*/  IMAD.MOV R5, RZ, RZ, -R5 ;  /* 0x000000ffff057224 */ /* 0x000fe400078e0a05 */
[--C-:B------:R-:W-:Y:S01]  /*1810*/  @!P6 IMAD.IADD R52, R52, 0x1, -R3.reuse ;  /* 0x000000013434e824 */ /* 0x100fe200078e0a03 */
[C---:B------:R-:W-:Y:S01]  /*1820*/  ISETP.GT.U32.AND P6, PT, R3.reuse, R54, PT ;  /* 0x000000360300720c */ /* 0x040fe20003fc4070 */
[C---:B------:R-:W-:Y:S01]  /*1830*/  IMAD R61, R3.reuse, R5, R16 ;  /* 0x00000005033d7224 */ /* 0x040fe200078e0210 */
[----:B------:R-:W-:Y:S01]  /*1840*/  ISETP.GT.U32.AND P2, PT, R3, R10, PT ;  /* 0x0000000a0300720c */ /* 0x000fe20003f44070 */
[--C-:B------:R-:W-:Y:S01]  /*1850*/  @!P5 IMAD.IADD R77, R77, 0x1, -R3.reuse ;  /* 0x000000014d4dd824 */ /* 0x100fe200078e0a03 */
[----:B------:R-:W-:Y:S01]  /*1860*/  ISETP.GE.AND P5, PT, R19, RZ, PT ;  /* 0x000000ff1300720c */ /* 0x000fe20003fa6270 */
[----:B------:R-:W-:Y:S01]  /*1870*/  @!P0 IMAD.IADD R60, R60, 0x1, -R3 ;  /* 0x000000013c3c8824 */ /* 0x000fe200078e0a03 */
[----:B------:R-:W-:Y:S01]  /*1880*/  ISETP.GT.U32.AND P0, PT, R3, R61, PT ;  /* 0x0000003d0300720c */ /* 0x000fe20003f04070 */
[----:B------:R-:W-:Y:S01]  /*1890*/  IMAD.HI.U32 R2, R11, R14, RZ ;  /* 0x0000000e0b027227 */ /* 0x000fe200078e00ff */
[----:B------:R-:W1:Y:S03]  /*18a0*/  LDS R16, [UR9] ;  /* 0x00000009ff107984 */ /* 0x000e660008000800 */
[----:B------:R-:W-:-:S02]  /*18b0*/  IMAD.MOV R71, RZ, RZ, -R2 ;  /* 0x000000ffff477224 */ /* 0x000fc400078e0a02 */
[--C-:B------:R-:W-:Y:S01]  /*18c0*/  @!P6 IMAD.IADD R54, R54, 0x1, -R3.reuse ;  /* 0x000000013636e824 */ /* 0x100fe200078e0a03 */
[----:B------:R-:W-:Y:S01]  /*18d0*/  ISETP.GT.U32.AND P6, PT, R3, R60, PT ;  /* 0x0000003c0300720c */ /* 0x000fe20003fc4070 */
[----:B------:R-:W-:Y:S01]  /*18e0*/  @!P2 IMAD.IADD R10, R10, 0x1, -R3 ;  /* 0x000000010a0aa824 */ /* 0x000fe200078e0a03 */
[----:B------:R-:W-:Y:S01]  /*18f0*/  ISETP.GE.AND P2, PT, R9, RZ, PT ;  /* 0x000000ff0900720c */ /* 0x000fe20003f46270 */
[----:B------:R-:W-:Y:S01]  /*1900*/  IMAD.HI.U32 R2, R11, R62, RZ ;  /* 0x0000003e0b027227 */ /* 0x000fe200078e00ff */
[----:B------:R-:W-:-:S03]  /*1910*/  LOP3.LUT R9, R9, 0x78, RZ, 0xfc, !PT ;  /* 0x0000007809097812 */ /* 0x000fc600078efcff */
[----:B------:R-:W-:Y:S01]  /*1920*/  @!P5 IMAD.MOV R46, RZ, RZ, -R46 ;  /* 0x000000ffff2ed224 */ /* 0x000fe200078e0a2e */
[----:B------:R-:W-:Y:S01]  /*1930*/  ISETP.GT.U32.AND P5, PT, R3, R54, PT ;  /* 0x000000360300720c */ /* 0x000fe20003fa4070 */
[----:B------:R-:W-:Y:S01]  /*1940*/  VIADD R84, R64, 0x7c ;  /* 0x0000007c40547836 */ /* 0x000fe20000000000 */
[----:B------:R-:W-:Y:S01]  /*1950*/  IABS R18, R9 ;  /* 0x0000000900127213 */ /* 0x000fe20000000000 */
[----:B------:R-:W-:Y:S02]  /*1960*/  IMAD.MOV R2, RZ, RZ, -R2 ;  /* 0x000000ffff027224 */ /* 0x000fe400078e0a02 */
[----:B------:R-:W-:Y:S01]  /*1970*/  @!P0 IMAD.IADD R61, R61, 0x1, -R3 ;  /* 0x000000013d3d8824 */ /* 0x000fe200078e0a03 */
[----:B------:R-:W-:Y:S01]  /*1980*/  IABS R48, R84 ;  /* 0x0000005400307213 */ /* 0x000fe20000000000 */
[----:B------:R-:W-:Y:S02]  /*1990*/  IMAD R62, R3, R2, R62 ;  /* 0x00000002033e7224 */ /* 0x000fe400078e023e */
[----:B------:R-:W-:Y:S01]  /*19a0*/  IMAD.HI.U32 R5, R11, R18, RZ ;  /* 0x000000120b057227 */ /* 0x000fe200078e00ff */
[----:B------:R-:W-:-:S03]  /*19b0*/  ISETP.GT.U32.AND P0, PT, R3, R61, PT ;  /* 0x0000003d0300720c */ /* 0x000fc60003f04070 */
[C---:B------:R-:W-:Y:S02]  /*19c0*/  IMAD R71, R3.reuse, R71, R14 ;  /* 0x0000004703477224 */ /* 0x040fe400078e020e */
[----:B------:R-:W-:Y:S01]  /*19d0*/  @!P6 IMAD.IADD R60, R60, 0x1, -R3 ;  /* 0x000000013c3ce824 */ /* 0x000fe200078e0a03 */
[----:B------:R-:W-:Y:S01]  /*19e0*/  ISETP.GT.U32.AND P6, PT, R3, R62, PT ;  /* 0x0000003e0300720c */ /* 0x000fe20003fc4070 */
[----:B------:R-:W-:-:S04]  /*19f0*/  IMAD.HI.U32 R14, R11, R48, RZ ;  /* 0x000000300b0e7227 */ /* 0x000fc800078e00ff */
[----:B------:R-:W-:Y:S02]  /*1a00*/  IMAD.MOV R5, RZ, RZ, -R5 ;  /* 0x000000ffff057224 */ /* 0x000fe400078e0a05 */
[----:B------:R-:W-:Y:S01]  /*1a10*/  @!P4 IMAD.MOV R13, RZ, RZ, -R13 ;  /* 0x000000ffff0dc224 */ /* 0x000fe200078e0a0d */
[----:B------:R-:W-:Y:S01]  /*1a20*/  ISETP.GE.AND P4, PT, R20, RZ, PT ;  /* 0x000000ff1400720c */ /* 0x000fe20003f86270 */
[----:B------:R-:W-:Y:S01]  /*1a30*/  @!P5 IMAD.IADD R54, R54, 0x1, -R3 ;  /* 0x000000013636d824 */ /* 0x000fe200078e0a03 */
[C---:B------:R-:W-:Y:S01]  /*1a40*/  ISETP.GT.U32.AND P5, PT, R3.reuse, R71, PT ;  /* 0x000000470300720c */ /* 0x040fe20003fa4070 */
[----:B------:R-:W-:Y:S01]  /*1a50*/  IMAD.MOV R14, RZ, RZ, -R14 ;  /* 0x000000ffff0e7224 */ /* 0x000fe200078e0a0e */
[----:B-1----:R-:W-:Y:S01]  /*1a60*/  R2UR UR8, R16 ;  /* 0x00000000100872ca */ /* 0x002fe200000e0000 */
[----:B------:R-:W-:Y:S01]  /*1a70*/  IMAD R65, R3, R5, R18 ;  /* 0x0000000503417224 */ /* 0x000fe200078e0212 */
[----:B------:R-:W-:Y:S01]  /*1a80*/  IABS R5, R198 ;  /* 0x000000c600057213 */ /* 0x000fe20000000000 */
[----:B------:R-:W-:-:S02]  /*1a90*/  VIADD R64, R64, 0x5c ;  /* 0x0000005c40407836 */ /* 0x000fc40000000000 */
[----:B------:R-:W-:Y:S02]  /*1aa0*/  IMAD R48, R3, R14, R48 ;  /* 0x0000000e03307224 */ /* 0x000fe400078e0230 */
[--C-:B------:R-:W-:Y:S01]  /*1ab0*/  @!P0 IMAD.IADD R61, R61, 0x1, -R3.reuse ;  /* 0x000000013d3d8824 */ /* 0x100fe200078e0a03 */
[----:B------:R-:W-:Y:S01]  /*1ac0*/  ISETP.GT.U32.AND P0, PT, R3, R65, PT ;  /* 0x000000410300720c */ /* 0x000fe20003f04070 */
[--C-:B------:R-:W-:Y:S01]  /*1ad0*/  @!P6 IMAD.IADD R62, R62, 0x1, -R3.reuse ;  /* 0x000000013e3ee824 */ /* 0x100fe200078e0a03 */
[----:B------:R-:W-:Y:S01]  /*1ae0*/  IABS R14, R64 ;  /* 0x00000040000e7213 */ /* 0x000fe20000000000 */
[----:B------:R-:W-:Y:S01]  /*1af0*/  @!P5 IMAD.IADD R71, R71, 0x1, -R3 ;  /* 0x000000014747d824 */ /* 0x000fe200078e0a03 */
[C---:B------:R-:W-:Y:S01]  /*1b00*/  ISETP.GT.U32.AND P6, PT, R3.reuse, R48, PT ;  /* 0x000000300300720c */ /* 0x040fe20003fc4070 */
[----:B------:R-:W-:Y:S01]  /*1b10*/  @!P4 IMAD.MOV R50, RZ, RZ, -R50 ;  /* 0x000000ffff32c224 */ /* 0x000fe200078e0a32 */
[----:B------:R-:W-:Y:S01]  /*1b20*/  ISETP.GE.AND P4, PT, R22, RZ, PT ;  /* 0x000000ff1600720c */ /* 0x000fe20003f86270 */
[----:B------:R-:W-:Y:S01]  /*1b30*/  VIADD R197, R198, 0x80 ;  /* 0x00000080c6c57836 */ /* 0x000fe20000000000 */
[----:B------:R-:W-:Y:S01]  /*1b40*/  ISETP.GT.U32.AND P5, PT, R3, R71, PT ;  /* 0x000000470300720c */ /* 0x000fe20003fa4070 */
[----:B------:R-:W-:-:S03]  /*1b50*/  IMAD.HI.U32 R11, R11, R14, RZ ;  /* 0x0000000e0b0b7227 */ /* 0x000fc600078e00ff */
[----:B------:R-:W-:Y:S01]  /*1b60*/  IABS R15, R197 ;  /* 0x000000c5000f7213 */ /* 0x000fe20000000000 */
[----:B------:R-:W-:Y:S02]  /*1b70*/  IMAD.MOV R11, RZ, RZ, -R11 ;  /* 0x000000ffff0b7224 */ /* 0x000fe400078e0a0b */
[--C-:B------:R-:W-:Y:S01]  /*1b80*/  @!P0 IMAD.IADD R65, R65, 0x1, -R3.reuse ;  /* 0x0000000141418824 */ /* 0x100fe200078e0a03 */
[----:B------:R-:W-:Y:S01]  /*1b90*/  BAR.SYNC.DEFER_BLOCKING 0x0 ;  /* 0x0000000000007b1d */ /* 0x000fe20000010000 */
[C---:B------:R-:W-:Y:S01]  /*1ba0*/  IMAD R57, R3.reuse, R11, R14 ;  /* 0x0000000b03397224 */ /* 0x040fe200078e020e */
[C---:B------:R-:W-:Y:S01]  /*1bb0*/  ISETP.GT.U32.AND P0, PT, R3.reuse, R62, PT ;  /* 0x0000003e0300720c */ /* 0x040fe20003f04070 */
[----:B------:R-:W-:Y:S01]  /*1bc0*/  @!P6 IMAD.IADD R48, R48, 0x1, -R3 ;  /* 0x000000013030e824 */ /* 0x000fe200078e0a03 */
[----:B------:R-:W-:Y:S01]  /*1bd0*/  ISETP.GT.U32.AND P6, PT, R3, R65, PT ;  /* 0x000000410300720c */ /* 0x000fe20003fc4070 */
[----:B------:R-:W-:-:S04]  /*1be0*/  IMAD.HI.U32 R2, R4, R5, RZ ;  /* 0x0000000504027227 */ /* 0x000fc800078e00ff */
[----:B------:R-:W-:-:S04]  /*1bf0*/  IMAD.HI.U32 R4, R4, R15, RZ ;  /* 0x0000000f04047227 */ /* 0x000fc800078e00ff */
[----:B------:R-:W-:Y:S01]  /*1c00*/  @!P3 IMAD.IADD R76, R76, 0x1, -R3 ;  /* 0x000000014c4cb824 */ /* 0x000fe200078e0a03 */
[C---:B------:R-:W-:Y:S01]  /*1c10*/  ISETP.GT.U32.AND P3, PT, R3.reuse, R79, PT ;  /* 0x0000004f0300720c */ /* 0x040fe20003f64070 */
[----:B------:R-:W-:Y:S01]  /*1c20*/  @!P4 IMAD.MOV R69, RZ, RZ, -R69 ;  /* 0x000000ffff45c224 */ /* 0x000fe200078e0a45 */
[----:B------:R-:W-:Y:S01]  /*1c30*/  ISETP.GT.U32.AND P4, PT, R3, R57, PT ;  /* 0x000000390300720c */ /* 0x000fe20003f84070 */
[----:B------:R-:W-:Y:S02]  /*1c40*/  IMAD.MOV R2, RZ, RZ, -R2 ;  /* 0x000000ffff027224 */ /* 0x000fe400078e0a02 */
[----:B------:R-:W-:Y:S02]  /*1c50*/  IMAD.MOV R4, RZ, RZ, -R4 ;  /* 0x000000ffff047224 */ /* 0x000fe400078e0a04 */
[----:B------:R-:W-:Y:S01]  /*1c60*/  @!P5 IMAD.IADD R71, R71, 0x1, -R3 ;  /* 0x000000014747d824 */ /* 0x000fe200078e0a03 */
[----:B------:R-:W-:Y:S01]  /*1c70*/  ISETP.GE.AND P5, PT, R23, RZ, PT ;  /* 0x000000ff1700720c */ /* 0x000fe20003fa6270 */
[----:B------:R-:W-:-:S02]  /*1c80*/  IMAD R11, R0, R2, R5 ;  /* 0x00000002000b7224 */ /* 0x000fc400078e0205 */
[----:B------:R-:W-:Y:S02]  /*1c90*/  IMAD R15, R0, R4, R15 ;  /* 0x00000004000f7224 */ /* 0x000fe400078e020f */
[--C-:B------:R-:W-:Y:S01]  /*1ca0*/  @!P0 IMAD.IADD R62, R62, 0x1, -R3.reuse ;  /* 0x000000013e3e8824 */ /* 0x100fe200078e0a03 */
[C---:B------:R-:W-:Y:S01]  /*1cb0*/  ISETP.GT.U32.AND P0, PT, R0.reuse, R11, PT ;  /* 0x0000000b0000720c */ /* 0x040fe20003f04070 */
[--C-:B------:R-:W-:Y:S01]  /*1cc0*/  @!P6 IMAD.IADD R65, R65, 0x1, -R3.reuse ;  /* 0x000000014141e824 */ /* 0x100fe200078e0a03 */
[----:B------:R-:W-:Y:S01]  /*1cd0*/  ISETP.GT.U32.AND P6, PT, R0, R15, PT ;  /* 0x0000000f0000720c */ /* 0x000fe20003fc4070 */
[----:B------:R-:W-:Y:S01]  /*1ce0*/  @!P3 IMAD.IADD R79, R79, 0x1, -R3 ;  /* 0x000000014f4fb824 */ /* 0x000fe200078e0a03 */
[----:B------:R-:W1:Y:S01]  /*1cf0*/  LDC.64 R4, c[0x0][0x3a0] ;  /* 0x0000e800ff047b82 */ /* 0x000e620000000a00 */
[----:B------:R-:W-:Y:S01]  /*1d00*/  @!P2 IMAD.MOV R71, RZ, RZ, -R71 ;  /* 0x000000ffff47a224 */ /* 0x000fe200078e0a47 */
[----:B------:R-:W-:Y:S01]  /*1d10*/  ISETP.GE.AND P2, PT, R24, RZ, PT ;  /* 0x000000ff1800720c */ /* 0x000fe20003f46270 */
[----:B------:R-:W-:Y:S01]  /*1d20*/  @!P4 IMAD.IADD R57, R57, 0x1, -R3 ;  /* 0x000000013939c824 */ /* 0x000fe200078e0a03 */
[----:B------:R-:W-:Y:S01]  /*1d30*/  ISETP.GT.U32.AND P3, PT, R3, R79, PT ;  /* 0x0000004f0300720c */ /* 0x000fe20003f64070 */
[----:B------:R-:W-:Y:S01]  /*1d40*/  @!P5 IMAD.MOV R72, RZ, RZ, -R72 ;  /* 0x000000ffff48d224 */ /* 0x000fe200078e0a48 */
[----:B------:R-:W-:-:S02]  /*1d50*/  ISETP.GE.AND P4, PT, R26, RZ, PT ;  /* 0x000000ff1a00720c */ /* 0x000fc40003f86270 */
[----:B------:R-:W-:Y:S01]  /*1d60*/  ISETP.GT.U32.AND P5, PT, R3, R57, PT ;  /* 0x000000390300720c */ /* 0x000fe20003fa4070 */
[--C-:B------:R-:W-:Y:S01]  /*1d70*/  @!P0 IMAD.IADD R11, R11, 0x1, -R0.reuse ;  /* 0x000000010b0b8824 */ /* 0x100fe200078e0a00 */
[----:B------:R-:W-:Y:S01]  /*1d80*/  ISETP.GE.AND P0, PT, R27, RZ, PT ;  /* 0x000000ff1b00720c */ /* 0x000fe20003f06270 */
[----:B------:R-:W-:-:S04]  /*1d90*/  @!P6 IMAD.IADD R15, R15, 0x1, -R0 ;  /* 0x000000010f0fe824 */ /* 0x000fc800078e0a00 */
[----:B------:R-:W-:Y:S01]  /*1da0*/  @!P2 IMAD.MOV R73, RZ, RZ, -R73 ;  /* 0x000000ffff49a224 */ /* 0x000fe200078e0a49 */
[C---:B------:R-:W-:Y:S01]  /*1db0*/  ISETP.GT.U32.AND P2, PT, R0.reuse, R11, PT ;  /* 0x0000000b0000720c */ /* 0x040fe20003f44070 */
[--C-:B------:R-:W-:Y:S01]  /*1dc0*/  @!P3 IMAD.IADD R79, R79, 0x1, -R3.reuse ;  /* 0x000000014f4fb824 */ /* 0x100fe200078e0a03 */
[----:B------:R-:W-:Y:S01]  /*1dd0*/  ISETP.GT.U32.AND P6, PT, R0, R15, PT ;  /* 0x0000000f0000720c */ /* 0x000fe20003fc4070 */
[----:B------:R-:W-:Y:S01]  /*1de0*/  @!P4 IMAD.MOV R74, RZ, RZ, -R74 ;  /* 0x000000ffff4ac224 */ /* 0x000fe200078e0a4a */
[----:B------:R-:W-:Y:S01]  /*1df0*/  ISETP.GE.AND P3, PT, R21, RZ, PT ;  /* 0x000000ff1500720c */ /* 0x000fe20003f66270 */
[----:B------:R-:W-:Y:S01]  /*1e00*/  @!P5 IMAD.IADD R57, R57, 0x1, -R3 ;  /* 0x000000013939d824 */ /* 0x000fe200078e0a03 */
[----:B------:R-:W-:Y:S01]  /*1e10*/  ISETP.GE.AND P4, PT, R198, RZ, PT ;  /* 0x000000ffc600720c */ /* 0x000fe20003f86270 */
[----:B------:R-:W-:Y:S01]  /*1e20*/  @!P0 IMAD.MOV R76, RZ, RZ, -R76 ;  /* 0x000000ffff4c8224 */ /* 0x000fe200078e0a4c */
[----:B------:R-:W-:Y:S01]  /*1e30*/  ISETP.GE.AND P5, PT, R197, RZ, PT ;  /* 0x000000ffc500720c */ /* 0x000fe20003fa6270 */
[C---:B-1----:R-:W-:Y:S01]  /*1e40*/  VIADD R2, R4.reuse, 0xffffffec ;  /* 0xffffffec04027836 */ /* 0x042fe20000000000 */
[----:B------:R-:W-:Y:S01]  /*1e50*/  ISETP.GE.AND P0, PT, R29, RZ, PT ;  /* 0x000000ff1d00720c */ /* 0x000fe20003f06270 */
[----:B------:R-:W-:-:S02]  /*1e60*/  VIADD R18, R4, 0xffffffe6 ;  /* 0xffffffe604127836 */ /* 0x000fc40000000000 */
[--C-:B------:R-:W-:Y:S01]  /*1e70*/  @!P2 IMAD.IADD R11, R11, 0x1, -R0.reuse ;  /* 0x000000010b0ba824 */ /* 0x100fe200078e0a00 */
[----:B------:R-:W-:Y:S01]  /*1e80*/  ISETP.GE.AND P2, PT, R30, RZ, PT ;  /* 0x000000ff1e00720c */ /* 0x000fe20003f46270 */
[----:B------:R-:W-:Y:S01]  /*1e90*/  @!P6 IMAD.IADD R15, R15, 0x1, -R0 ;  /* 0x000000010f0fe824 */ /* 0x000fe200078e0a00 */
[----:B------:R-:W-:Y:S01]  /*1ea0*/  ISETP.NE.AND P6, PT, R6, RZ, PT ;  /* 0x000000ff0600720c */ /* 0x000fe20003fc5270 */
[----:B------:R-:W-:Y:S01]  /*1eb0*/  @!P3 IMAD.MOV R66, RZ, RZ, -R66 ;  /* 0x000000ffff42b224 */ /* 0x000fe200078e0a42 */
[----:B------:R-:W-:Y:S01]  /*1ec0*/  ISETP.GT.U32.AND P3, PT, R3, R48, PT ;  /* 0x000000300300720c */ /* 0x000fe20003f64070 */
[----:B------:R-:W-:Y:S01]  /*1ed0*/  @!P4 IMAD.MOV R11, RZ, RZ, -R11 ;  /* 0x000000ffff0bc224 */ /* 0x000fe200078e0a0b */
[----:B------:R-:W-:Y:S01]  /*1ee0*/  LOP3.LUT R6, RZ, R6, RZ, 0x33, !PT ;  /* 0x00000006ff067212 */ /* 0x000fe200078e33ff */
[----:B------:R-:W-:Y:S01]  /*1ef0*/  @!P5 IMAD.MOV R15, RZ, RZ, -R15 ;  /* 0x000000ffff0fd224 */ /* 0x000fe200078e0a0f */
[----:B------:R-:W-:Y:S01]  /*1f00*/  ISETP.GE.AND P4, PT, R32, RZ, PT ;  /* 0x000000ff2000720c */ /* 0x000fe20003f86270 */
[----:B------:R-:W-:Y:S01]  /*1f10*/  VIADD R0, R4, 0xffffffed ;  /* 0xffffffed04007836 */ /* 0x000fe20000000000 */
[----:B------:R-:W-:Y:S01]  /*1f20*/  SEL R24, R6, R11, !P6 ;  /* 0x0000000b06187207 */ /* 0x000fe20007000000 */
[----:B------:R-:W-:Y:S01]  /*1f30*/  VIADD R11, R4, 0xffffffeb ;  /* 0xffffffeb040b7836 */ /* 0x000fe20000000000 */
[----:B------:R-:W-:Y:S01]  /*1f40*/  SEL R26, R6, R15, !P6 ;  /* 0x0000000f061a7207 */ /* 0x000fe20007000000 */
[----:B------:R-:W-:Y:S01]  /*1f50*/  IMAD.MOV.U32 R6, RZ, RZ, R12 ;  /* 0x000000ffff067224 */ /* 0x000fe200078e000c */
[----:B------:R-:W-:Y:S01]  /*1f60*/  ISETP.GE.U32.AND P6, PT, R0, 0x7fffffce, PT ;  /* 0x7fffffce0000780c */ /* 0x000fe20003fc6070 */
[----:B------:R-:W-:Y:S01]  /*1f70*/  @!P2 IMAD.MOV R78, RZ, RZ, -R78 ;  /* 0x000000ffff4ea224 */ /* 0x000fe200078e0a4e */
[----:B------:R-:W-:Y:S01]  /*1f80*/  ISETP.GE.AND P5, PT, R33, RZ, PT ;  /* 0x000000ff2100720c */ /* 0x000fe20003fa6270 */
[----:B------:R-:W-:Y:S01]  /*1f90*/  @!P0 IMAD.MOV R6, RZ, RZ, -R6 ;  /* 0x000000ffff068224 */ /* 0x000fe200078e0a06 */
[----:B------:R-:W-:Y:S01]  /*1fa0*/  ISETP.GE.U32.AND P0, PT, R2, 0x7fffffcd, PT ;  /* 0x7fffffcd0200780c */ /* 0x000fe20003f06070 */
[----:B------:R-:W-:-:S02]  /*1fb0*/  VIADD R2, R4, 0xffffffee ;  /* 0xffffffee04027836 */ /* 0x000fc40000000000 */
[----:B------:R-:W-:Y:S01]  /*1fc0*/  @!P3 IMAD.IADD R48, R48, 0x1, -R3 ;  /* 0x000000013030b824 */ /* 0x000fe200078e0a03 */
[----:B------:R-:W-:Y:S01]  /*1fd0*/  ISETP.GE.AND P3, PT, R25, RZ, PT ;  /* 0x000000ff1900720c */ /* 0x000fe20003f66270 */
[----:B------:R-:W-:Y:S01]  /*1fe0*/  VIADD R3, R4, 0xffffffe8 ;  /* 0xffffffe804037836 */ /* 0x000fe20000000000 */
[----:B------:R-:W-:Y:S01]  /*1ff0*/  ISETP.GE.U32.AND P2, PT, R2, 0x7fffffcf, PT ;  /* 0x7fffffcf0200780c */ /* 0x000fe20003f46070 */
[C---:B------:R-:W-:Y:S01]  /*2000*/  VIADD R0, R4.reuse, 0xffffffe9 ;  /* 0xffffffe904007836 */ /* 0x040fe20000000000 */
[----:B------:R-:W-:Y:S01]  /*2010*/  SEL R2, RZ, 0x1, P0 ;  /* 0x00000001ff027807 */ /* 0x000fe20000000000 */
[C---:B------:R-:W-:Y:S01]  /*2020*/  VIADD R12, R4.reuse, 0xffffffea ;  /* 0xffffffea040c7836 */ /* 0x040fe20000000000 */
[----:B------:R-:W-:Y:S01]  /*2030*/  ISETP.GE.U32.AND P0, PT, R3, 0x7fffffc9, PT ;  /* 0x7fffffc90300780c */ /* 0x000fe20003f06070 */
[C---:B------:R-:W-:Y:S01]  /*2040*/  VIADD R16, R4.reuse, 0xffffffe7 ;  /* 0xffffffe704107836 */ /* 0x040fe20000000000 */
[----:B------:R-:W-:Y:S01]  /*2050*/  SEL R3, RZ, 0x1fffe, P6 ;  /* 0x0001fffeff037807 */ /* 0x000fe20003000000 */
[----:B------:R-:W-:Y:S01]  /*2060*/  VIADD R19, R4, 0xffffffe2 ;  /* 0xffffffe204137836 */ /* 0x000fe20000000000 */
[----:B------:R-:W-:Y:S01]  /*2070*/  ISETP.GE.U32.AND P6, PT, R0, 0x7fffffca, PT ;  /* 0x7fffffca0000780c */ /* 0x000fe20003fc6070 */
[----:B------:R-:W-:Y:S01]  /*2080*/  VIADD R20, R4, 0xffffffe3 ;  /* 0xffffffe304147836 */ /* 0x000fe20000000000 */
[----:B------:R-:W-:Y:S01]  /*2090*/  SEL R0, RZ, 0x4, P2 ;  /* 0x00000004ff007807 */ /* 0x000fe20001000000 */
[----:B------:R-:W-:Y:S01]  /*20a0*/  @!P3 IMAD.MOV R75, RZ, RZ, -R75 ;  /* 0x000000ffff4bb224 */ /* 0x000fe200078e0a4b */
[----:B------:R-:W-:Y:S01]  /*20b0*/  ISETP.GE.U32.AND P2, PT, R12, 0x7fffffcb, PT ;  /* 0x7fffffcb0c00780c */ /* 0x000fe20003f46070 */
[----:B------:R-:W-:Y:S01]  /*20c0*/  VIADD R12, R4, 0xffffffe4 ;  /* 0xffffffe4040c7836 */ /* 0x000fe20000000000 */
[----:B------:R-:W-:Y:S01]  /*20d0*/  SEL R14, RZ, 0x1, P0 ;  /* 0x00000001ff0e7807 */ /* 0x000fe20000000000 */
[----:B------:R-:W-:Y:S01]  /*20e0*/  IMAD.IADD R2, R2, 0x1, R3 ;  /* 0x0000000102027824 */ /* 0x000fe200078e0203 */
[----:B------:R-:W-:Y:S01]  /*20f0*/  ISETP.GE.U32.AND P0, PT, R11, 0x7fffffcc, PT ;  /* 0x7fffffcc0b00780c */ /* 0x000fe20003f06070 */
[C---:B------:R-:W-:Y:S01]  /*2100*/  VIADD R11, R4.reuse, 0xffffffe5 ;  /* 0xffffffe5040b7836 */ /* 0x040fe20000000000 */
[----:B------:R-:W-:Y:S01]  /*2110*/  SEL R15, RZ, 0x1fffe, P6 ;  /* 0x0001fffeff0f7807 */ /* 0x000fe20003000000 */
[----:B------:R-:W-:Y:S01]  /*2120*/  VIADD R27, R4, 0xffffffef ;  /* 0xffffffef041b7836 */ /* 0x000fe20000000000 */
[----:B------:R-:W-:-:S02]  /*2130*/  ISETP.GE.U32.AND P6, PT, R12, 0x7fffffc5, PT ;  /* 0x7fffffc50c00780c */ /* 0x000fc40003fc6070 */
[----:B------:R-:W-:Y:S01]  /*2140*/  SEL R12, RZ, 0x4, P2 ;  /* 0x00000004ff0c7807 */ /* 0x000fe20001000000 */
[----:B------:R-:W-:Y:S01]  /*2150*/  IMAD.IADD R14, R14, 0x1, R15 ;  /* 0x000000010e0e7824 */ /* 0x000fe200078e020f */
[----:B------:R-:W-:Y:S01]  /*2160*/  ISETP.GE.U32.AND P2, PT, R11, 0x7fffffc6, PT ;  /* 0x7fffffc60b00780c */ /* 0x000fe20003f46070 */
[----:B------:R-:W-:Y:S01]  /*2170*/  VIADD R11, R4, 0xffffffe1 ;  /* 0xffffffe1040b7836 */ /* 0x000fe20000000000 */
[----:B------:R-:W-:Y:S02]  /*2180*/  ISETP.GE.AND P3, PT, R28, RZ, PT ;  /* 0x000000ff1c00720c */ /* 0x000fe40003f66270 */
[----:B------:R-:W-:Y:S02]  /*2190*/  SEL R21, RZ, 0x1fffe, P2 ;  /* 0x0001fffeff157807 */ /* 0x000fe40001000000 */
[----:B------:R-:W-:Y:S01]  /*21a0*/  ISETP.GE.U32.AND P2, PT, R11, 0x7fffffc2, PT ;  /* 0x7fffffc20b00780c */ /* 0x000fe20003f46070 */
[----:B------:R-:W-:Y:S01]  /*21b0*/  VIADD R11, R4, 0xffffffe0 ;  /* 0xffffffe0040b7836 */ /* 0x000fe20000000000 */
[----:B------:R-:W-:-:S02]  /*21c0*/  SEL R17, RZ, 0x7fff8, P0 ;  /* 0x0007fff8ff117807 */ /* 0x000fc40000000000 */
[----:B------:R-:W-:Y:S02]  /*21d0*/  SEL R25, RZ, 0x1fffe, P2 ;  /* 0x0001fffeff197807 */ /* 0x000fe40001000000 */
[----:B------:R-:W-:Y:S02]  /*21e0*/  ISETP.GE.U32.AND P2, PT, R11, 0x7fffffc1, PT ;  /* 0x7fffffc10b00780c */ /* 0x000fe40003f46070 */
[----:B------:R-:W-:Y:S01]  /*21f0*/  ISETP.GE.U32.AND P0, PT, R18, 0x7fffffc7, PT ;  /* 0x7fffffc71200780c */ /* 0x000fe20003f06070 */
[----:B------:R-:W-:Y:S01]  /*2200*/  @!P3 IMAD.MOV R77, RZ, RZ, -R77 ;  /* 0x000000ffff4db224 */ /* 0x000fe200078e0a4d */
[----:B------:R-:W-:Y:S02]  /*2210*/  SEL R18, RZ, 0x1, P6 ;  /* 0x00000001ff127807 */ /* 0x000fe40003000000 */
[----:B------:R-:W-:Y:S02]  /*2220*/  ISETP.GE.U32.AND P6, PT, R16, 0x7fffffc8, PT ;  /* 0x7fffffc81000780c */ /* 0x000fe40003fc6070 */
[----:B------:R-:W-:Y:S01]  /*2230*/  SEL R22, RZ, 0x1, P2 ;  /* 0x00000001ff167807 */ /* 0x000fe20001000000 */
[----:B------:R-:W-:Y:S01]  /*2240*/  IMAD.IADD R18, R18, 0x1, R21 ;  /* 0x0000000112127824 */ /* 0x000fe200078e0215 */
[----:B------:R-:W-:-:S02]  /*2250*/  SEL R16, RZ, 0x4, P0 ;  /* 0x00000004ff107807 */ /* 0x000fc40000000000 */
[----:B------:R-:W-:Y:S01]  /*2260*/  ISETP.GE.U32.AND P0, PT, R19, 0x7fffffc3, PT ;  /* 0x7fffffc31300780c */ /* 0x000fe20003f06070 */
[----:B------:R-:W-:Y:S01]  /*2270*/  IMAD.IADD R22, R22, 0x1, R25 ;  /* 0x0000000116167824 */ /* 0x000fe200078e0219 */
[----:B------:R-:W-:Y:S02]  /*2280*/  LOP3.LUT R3, R14, 0x3, RZ, 0xc0, !PT ;  /* 0x000000030e037812 */ /* 0x000fe400078ec0ff */
[----:B------:R-:W-:Y:S01]  /*2290*/  SEL R19, RZ, 0x7fff8, P6 ;  /* 0x0007fff8ff137807 */ /* 0x000fe20003000000 */
[----:B------:R-:W1:Y:S01]  /*22a0*/  LDC.64 R14, c[0x0][0x3a8] ;  /* 0x0000ea00ff0e7b82 */ /* 0x000e620000000a00 */
[----:B------:R-:W-:Y:S02]  /*22b0*/  ISETP.GE.U32.AND P6, PT, R20, 0x7fffffc4, PT ;  /* 0x7fffffc41400780c */ /* 0x000fe40003fc6070 */
[----:B------:R-:W-:Y:S02]  /*22c0*/  ISETP.GE.AND P3, PT, R31, RZ, PT ;  /* 0x000000ff1f00720c */ /* 0x000fe40003f66270 */
[----:B------:R-:W-:-:S02]  /*22d0*/  SEL R23, RZ, 0x7fff8, P6 ;  /* 0x0007fff8ff177807 */ /* 0x000fc40003000000 */
[----:B------:R-:W-:Y:S02]  /*22e0*/  ISETP.GE.U32.AND P6, PT, R27, 0x7fffffd0, PT ;  /* 0x7fffffd01b00780c */ /* 0x000fe40003fc6070 */
[----:B------:R-:W-:Y:S02]  /*22f0*/  SEL R20, RZ, 0x4, P0 ;  /* 0x00000004ff147807 */ /* 0x000fe40000000000 */
[----:B------:R-:W-:Y:S02]  /*2300*/  LOP3.LUT R22, R22, 0x3, RZ, 0xc0, !PT ;  /* 0x0000000316167812 */ /* 0x000fe400078ec0ff */
[----:B------:R-:W-:Y:S02]  /*2310*/  IADD3 R12, PT, PT, R3, R17, R12 ;  /* 0x00000011030c7210 */ /* 0x000fe40007ffe00c */
[----:B------:R-:W-:Y:S01]  /*2320*/  LOP3.LUT R18, R18, 0x3, RZ, 0xc0, !PT ;  /* 0x0000000312127812 */ /* 0x000fe200078ec0ff */
[----:B------:R-:W-:Y:S01]  /*2330*/  @!P3 IMAD.MOV R79, RZ, RZ, -R79 ;  /* 0x000000ffff4fb224 */ /* 0x000fe200078e0a4f */
[----:B------:R-:W-:-:S02]  /*2340*/  SEL R3, RZ, 0x7fff8, P6 ;  /* 0x0007fff8ff037807 */ /* 0x000fc40003000000 */
[----:B------:R-:W-:Y:S02]  /*2350*/  LOP3.LUT R2, R2, 0x3, RZ, 0xc0, !PT ;  /* 0x0000000302027812 */ /* 0x000fe400078ec0ff */
[----:B------:R-:W-:Y:S02]  /*2360*/  IADD3 R20, PT, PT, R22, R23, R20 ;  /* 0x0000001716147210 */ /* 0x000fe40007ffe014 */
[----:B------:R-:W-:Y:S01]  /*2370*/  IADD3 R16, PT, PT, R18, R19, R16 ;  /* 0x0000001312107210 */ /* 0x000fe20007ffe010 */
[----:B------:R-:W-:Y:S01]  /*2380*/  VIADD R18, R4, 0xffffffff ;  /* 0xffffffff04127836 */ /* 0x000fe20000000000 */
[----:B------:R-:W-:Y:S01]  /*2390*/  IADD3 R2, PT, PT, R2, R3, R0 ;  /* 0x0000000302027210 */ /* 0x000fe20007ffe000 */
[----:B------:R-:W-:Y:S01]  /*23a0*/  IMAD.SHL.U32 R3, R12, 0x100, RZ ;  /* 0x000001000c037824 */ /* 0x000fe200078e00ff */
[----:B------:R-:W-:Y:S01]  /*23b0*/  LOP3.LUT R17, R20, 0xf, RZ, 0xc0, !PT ;  /* 0x0000000f14117812 */ /* 0x000fe200078ec0ff */
[-C--:B------:R-:W-:Y:S01]  /*23c0*/  IMAD R0, R24, R5.reuse, RZ ;  /* 0x0000000518007224 */ /* 0x080fe200078e02ff */
[----:B------:R-:W-:Y:S01]  /*23d0*/  ISETP.GE.AND P0, PT, R34, RZ, PT ;  /* 0x000000ff2200720c */ /* 0x000fe20003f06270 */
[----:B------:R-:W-:Y:S01]  /*23e0*/  IMAD R5, R26, R5, RZ ;  /* 0x000000051a057224 */ /* 0x000fe200078e02ff */
[----:B------:R-:W-:Y:S01]  /*23f0*/  ISETP.GE.U32.AND P6, PT, R18, 0x7fffffe0, PT ;  /* 0x7fffffe01200780c */ /* 0x000fe20003fc6070 */
[----:B------:R-:W-:Y:S01]  /*2400*/  IMAD R16, R16, 0x10, R17 ;  /* 0x0000001010107824 */ /* 0x000fe200078e0211 */
[----:B------:R-:W-:Y:S01]  /*2410*/  LOP3.LUT R3, R3, 0xf00, RZ, 0xe2, !PT ;  /* 0x00000f0003037812 */ /* 0x000fe200078ee2ff */
[----:B----4-:R-:W-:Y:S10]  /*2420*/  BRA.U UP0, `(.L_x_5) ;  /* 0x0000000100187547 */ /* 0x010ff4000b800000 */
[----:B------:R-:W-:Y:S01]  /*2430*/  ELECT P3, URZ, PT ;  /* 0x0000000000ff782f */ /* 0x000fe20003860000 */
[----:B------:R-:W-:Y:S01]  /*2440*/  IMAD.MOV.U32 R12, RZ, RZ, 0x1 ;  /* 0x00000001ff0c7424 */ /* 0x000fe200078e00ff */
[----:B------:R-:W-:Y:S01]  /*2450*/  UMOV UR5, 0x40 ;  /* 0x0000004000057882 */ /* 0x000fe20000000000 */
[----:B------:R-:W-:Y:S01]  /*2460*/  UVIRTCOUNT.DEALLOC.SMPOOL 0x80 ;  /* 0x000000800000784c */ /* 0x000fe20000000000 */
[----:B------:R-:W-:-:S09]  /*2470*/  ULEA UR5, UR4, UR5, 0x18 ;  /* 0x0000000504057291 */ /* 0x000fd2000f8ec0ff */
[----:B------:R2:W-:Y:S03]  /*2480*/  @P3 STS.U8 [UR5], R12 ;  /* 0x0000000cff003988 */ /* 0x0005e60008000005 */
.L_x_5:
[----:B------:R-:W-:Y:S01]  /*2490*/  USHF.L.U32 UR4, UR6, 0x15, URZ ;  /* 0x0000001506047899 */ /* 0x000fe200080006ff */
[C---:B------:R-:W-:Y:S01]  /*24a0*/  LEA R250, P3, R0.reuse, UR12, 0x1 ;  /* 0x0000000c00fa7c11 */ /* 0x040fe2000f8608ff */
[----:B------:R-:W-:Y:S01]  /*24b0*/  VOTEU.ALL UP1, P1 ;  /* 0x0000000000ff7886 */ /* 0x000fe20000820000 */
[----:B------:R-:W-:Y:S01]  /*24c0*/  UMOV UR5, 0x1 ;  /* 0x0000000100057882 */ /* 0x000fe20000000000 */
[----:B------:R-:W-:Y:S01]  /*24d0*/  ULOP3.LUT UR4, UR4, 0x600000, URZ, 0xc0, !UPT ;  /* 0x0060000004047892 */ /* 0x000fe2000f8ec0ff */
[----:B------:R-:W-:Y:S01]  /*24e0*/  LEA.HI.X.SX32 R251, R0, UR13, 0x1, P3 ;  /* 0x0000000d00fb7c11 */ /* 0x000fe200098f0eff */
[----:B------:R-:W-:Y:S01]  /*24f0*/  UIADD3 UR11, UPT, UPT, UR9, 0xc000, URZ ;  /* 0x0000c000090b7890 */ /* 0x000fe2000fffe0ff */
[C---:B------:R-:W-:Y:S01]  /*2500*/  LEA R246, P3, R5.reuse, UR12, 0x1 ;  /* 0x0000000c05f67c11 */ /* 0x040fe2000f8608ff */
[----:B------:R-:W-:Y:S01]  /*2510*/  UIADD3 UR10, UPT, UPT, UR8, UR4, URZ ;  /* 0x00000004080a7290 */ /* 0x000fe2000fffe0ff */
[----:B------:R-:W-:Y:S01]  /*2520*/  IMAD R2, R2, 0x1000, R3 ;  /* 0x0000100002027824 */ /* 0x000fe200078e0203 */
[----:B------:R-:W-:Y:S01]  /*2530*/  VOTEU.ALL UP2, P1 ;  /* 0x0000000000ff7886 */ /* 0x000fe20000840000 */
[----:B------:R-:W-:Y:S01]  /*2540*/  LEA.HI.X.SX32 R247, R5, UR13, 0x1, P3 ;  /* 0x0000000d05f77c11 */ /* 0x000fe200098f0eff */
[----:B------:R-:W-:Y:S01]  /*2550*/  VIADD R0, R4, 0xfffffff7 ;  /* 0xfffffff704007836 */ /* 0x000fe20000000000 */
[----:B------:R-:W-:-:S04]  /*2560*/  @!UP1 UIADD3 UR12, UPT, UPT, -UR5, 0x100000, URZ ;  /* 0x00100000050c9890 */ /* 0x000fc8000fffe1ff */
[----:B------:R-:W-:Y:S02]  /*2570*/  @!UP1 USHF.L.U32 UR13, UR12, 0xb, URZ ;  /* 0x0000000b0c0d9899 */ /* 0x000fe400080006ff */
[----:B------:R-:W-:Y:S01]  /*2580*/  @!UP1 USHF.L.U32 UR12, UR12, 0x1, URZ ;  /* 0x000000010c0c9899 */ /* 0x000fe200080006ff */
[----:B-1----:R-:W-:Y:S01]  /*2590*/  IMAD.SHL.U32 R120, R14, 0x8, RZ ;  /* 0x000000080e787824 */ /* 0x002fe200078e00ff */
[----:B------:R-:W-:Y:S02]  /*25a0*/  LOP3.LUT R3, R16, 0xff, RZ, 0xc0, !PT ;  /* 0x000000ff10037812 */ /* 0x000fe400078ec0ff */
[----:B------:R-:W-:Y:S01]  /*25b0*/  PRMT R55, RZ, 0x7610, R55 ;  /* 0x00007610ff377816 */ /* 0x000fe20000000037 */
[----:B------:R-:W-:Y:S01]  /*25c0*/  STTM.x64 tmem[UR10], RZ ;  /* 0x000000ff000079ed */ /* 0x000fe2000834000a */
[----:B------:R-:W-:Y:S01]  /*25d0*/  STTM.x64 tmem[UR10+0x40], RZ ;  /* 0x000040ff000079ed */ /* 0x000fe2000834000a */
[----:B------:R-:W-:Y:S01]  /*25e0*/  STTM.x64 tmem[UR10+0x80], RZ ;  /* 0x000080ff000079ed */ /* 0x000fe2000834000a */
[----:B------:R-:W-:Y:S01]  /*25f0*/  STTM.x64 tmem[UR10+0xc0], RZ ;  /* 0x0000c0ff000079ed */ /* 0x000fe2000834000a */
[----:B------:R-:W1:Y:S02]  /*2600*/  FENCE.VIEW.ASYNC.T ;  /* 0x00000000000073c6 */ /* 0x000e640000000200 */
[----:B-1----:R-:W-:Y:S01]  /*2610*/  BAR.SYNC.DEFER_BLOCKING 0x0 ;  /* 0x0000000000007b1d */ /* 0x002fe20000010000 */
[----:B------:R-:W-:Y:S01]  /*2620*/  IMAD.IADD R2, R2, 0x1, R3 ;  /* 0x0000000102027824 */ /* 0x000fe200078e0203 */
[----:B------:R-:W-:Y:S01]  /*2630*/  ISETP.GE.U32.AND P3, PT, R0, 0x7fffffd8, PT ;  /* 0x7fffffd80000780c */ /* 0x000fe20003f66070 */
[----:B------:R-:W-:Y:S01]  /*2640*/  IMAD.WIDE R118, R120, 0x2, R250 ;  /* 0x0000000278767825 */ /* 0x000fe200078e02fa */
[----:B------:R-:W-:-:S02]  /*2650*/  PRMT R5, RZ, 0x7610, R5 ;  /* 0x00007610ff057816 */ /* 0x000fc40000000005 */
[----:B------:R-:W-:Y:S01]  /*2660*/  LOP3.LUT R56, R2, 0xffff, RZ, 0xc0, !PT ;  /* 0x0000ffff02387812 */ /* 0x000fe200078ec0ff */
[----:B------:R-:W-:Y:S01]  /*2670*/  IMAD.WIDE R120, R120, 0x2, R246 ;  /* 0x0000000278787825 */ /* 0x000fe200078e02f6 */
[----:B------:R-:W-:Y:S01]  /*2680*/  PRMT R237, RZ, 0x7610, R237 ;  /* 0x00007610ffed7816 */ /* 0x000fe200000000ed */
[----:B------:R-:W-:Y:S01]  /*2690*/  STL.64 [R1+0x70], R250 ;  /* 0x000070fa01007387 */ /* 0x000fe20000100a00 */
[----:B------:R-:W-:Y:S01]  /*26a0*/  PRMT R235, RZ, 0x7610, R235 ;  /* 0x00007610ffeb7816 */ /* 0x000fe200000000eb */
[C---:B------:R-:W-:Y:S01]  /*26b0*/  IMAD.SHL.U32 R124, R14.reuse, 0x10, RZ ;  /* 0x000000100e7c7824 */ /* 0x040fe200078e00ff */
[--C-:B------:R-:W-:Y:S01]  /*26c0*/  SHF.R.U32.HI R0, RZ, 0xf, R56.reuse ;  /* 0x0000000fff007819 */ /* 0x100fe20000011638 */
[----:B------:R-:W-:Y:S01]  /*26d0*/  IMAD R128, R14, 0x18, RZ ;  /* 0x000000180e807824 */ /* 0x000fe200078e02ff */
[----:B------:R-:W-:Y:S02]  /*26e0*/  SHF.R.U32.HI R2, RZ, 0x7, R56 ;  /* 0x00000007ff027819 */ /* 0x000fe40000011638 */
[----:B------:R-:W-:-:S02]  /*26f0*/  PRMT R233, RZ, 0x7610, R233 ;  /* 0x00007610ffe97816 */ /* 0x000fc400000000e9 */
[----:B------:R-:W-:Y:S02]  /*2700*/  PRMT R231, RZ, 0x7610, R231 ;  /* 0x00007610ffe77816 */ /* 0x000fe400000000e7 */
[----:B------:R-:W-:Y:S02]  /*2710*/  PRMT R229, RZ, 0x7610, R229 ;  /* 0x00007610ffe57816 */ /* 0x000fe400000000e5 */
[----:B------:R-:W-:Y:S01]  /*2720*/  PRMT R227, RZ, 0x7610, R227 ;  /* 0x00007610ffe37816 */ /* 0x000fe200000000e3 */
[----:B------:R-:W-:Y:S01]  /*2730*/  IMAD R132, R14, 0x9, RZ ;  /* 0x000000090e847824 */ /* 0x000fe200078e02ff */
[----:B------:R-:W1:Y:S02]  /*2740*/  FENCE.VIEW.ASYNC.S ;  /* 0x00000000000073c6 */ /* 0x000e640000000000 */
[----:B-1----:R-:W1:Y:S02]  /*2750*/  @!UP2 SYNCS.EXCH.64 URZ, [UR11], UR12 ;  /* 0x0000000c0bffa5b2 */ /* 0x002e640008000100 */
[----:B-1----:R-:W-:Y:S01]  /*2760*/  BAR.SYNC.DEFER_BLOCKING 0x0 ;  /* 0x0000000000007b1d */ /* 0x002fe20000010000 */
[----:B------:R-:W-:-:S04]  /*2770*/  IMAD.WIDE R122, R124, 0x2, R250 ;  /* 0x000000027c7a7825 */ /* 0x000fc800078e02fa */
[----:B------:R-:W-:Y:S01]  /*2780*/  IMAD.WIDE R124, R124, 0x2, R246 ;  /* 0x000000027c7c7825 */ /* 0x000fe200078e02f6 */
[----:B------:R-:W-:Y:S01]  /*2790*/  PRMT R219, RZ, 0x7610, R219 ;  /* 0x00007610ffdb7816 */ /* 0x000fe200000000db */
[----:B------:R-:W1:Y:S01]  /*27a0*/  LDCU UR7, c[0x0][0x3b0] ;  /* 0x00007600ff0777ac */ /* 0x000e620008000800 */
[----:B------:R-:W-:Y:S01]  /*27b0*/  PRMT R225, RZ, 0x7610, R225 ;  /* 0x00007610ffe17816 */ /* 0x000fe200000000e1 */
[----:B------:R-:W-:-:S04]  /*27c0*/  IMAD.WIDE R126, R128, 0x2, R250 ;  /* 0x00000002807e7825 */ /* 0x000fc800078e02fa */
[C---:B------:R-:W-:Y:S01]  /*27d0*/  IMAD R136, R14.reuse, 0x11, RZ ;  /* 0x000000110e887824 */ /* 0x040fe200078e02ff */
[----:B------:R-:W-:Y:S02]  /*27e0*/  PRMT R223, RZ, 0x7610, R223 ;  /* 0x00007610ffdf7816 */ /* 0x000fe400000000df */
[----:B------:R-:W-:Y:S01]  /*27f0*/  PRMT R221, RZ, 0x7610, R221 ;  /* 0x00007610ffdd7816 */ /* 0x000fe200000000dd */
[C---:B------:R-:W-:Y:S01]  /*2800*/  IMAD R140, R14.reuse, 0x19, RZ ;  /* 0x000000190e8c7824 */ /* 0x040fe200078e02ff */
[----:B------:R-:W-:Y:S02]  /*2810*/  PRMT R3, RZ, 0x7610, R3 ;  /* 0x00007610ff037816 */ /* 0x000fe40000000003 */
[----:B------:R-:W-:Y:S01]  /*2820*/  PRMT R217, RZ, 0x7610, R217 ;  /* 0x00007610ffd97816 */ /* 0x000fe200000000d9 */
[----:B------:R-:W-:Y:S01]  /*2830*/  IMAD.WIDE R94, R14, 0x2, R250 ;  /* 0x000000020e5e7825 */ /* 0x000fe200078e02fa */
[----:B------:R-:W-:Y:S01]  /*2840*/  PRMT R215, RZ, 0x7610, R215 ;  /* 0x00007610ffd77816 */ /* 0x000fe200000000d7 */
[----:B------:R-:W-:Y:S04]  /*2850*/  STL.64 [R1+0x68], R246 ;  /* 0x000068f601007387 */ /* 0x000fe80000100a00 */
[----:B0-----:R-:W3:Y:S04]  /*2860*/  @!P6 LDG.E.U16 R55, desc[UR22][R250.64] ;  /* 0x00000016fa37e981 */ /* 0x001ee8000c1e1500 */
[----:B------:R-:W4:Y:S01]  /*2870*/  @!P6 LDG.E.U16 R5, desc[UR22][R246.64] ;  /* 0x00000016f605e981 */ /* 0x000f22000c1e1500 */
[----:B------:R-:W-:-:S03]  /*2880*/  LOP3.LUT P6, RZ, R0, 0x1, RZ, 0xc0, !PT ;  /* 0x0000000100ff7812 */ /* 0x000fc600078cc0ff */
[----:B------:R-:W5:Y:S04]  /*2890*/  @!P3 LDG.E.U16 R237, desc[UR22][R118.64] ;  /* 0x0000001676edb981 */ /* 0x000f68000c1e1500 */
[----:B--2---:R-:W2:Y:S01]  /*28a0*/  @!P3 LDG.E.U16 R235, desc[UR22][R120.64] ;  /* 0x0000001678ebb981 */ /* 0x004ea2000c1e1500 */
[----:B------:R-:W-:Y:S01]  /*28b0*/  LOP3.LUT P3, RZ, R2, 0x1, RZ, 0xc0, !PT ;  /* 0x0000000102ff7812 */ /* 0x000fe2000786c0ff */
[----:B------:R-:W-:Y:S01]  /*28c0*/  VIADD R0, R4, 0xfffffff6 ;  /* 0xfffffff604007836 */ /* 0x000fe20000000000 */
[----:B------:R-:W-:Y:S01]  /*28d0*/  SHF.R.U32.HI R2, RZ, 0xe, R56 ;  /* 0x0000000eff027819 */ /* 0x000fe20000011638 */
[----:B------:R-:W-:Y:S02]  /*28e0*/  IMAD.WIDE R128, R128, 0x2, R246 ;  /* 0x0000000280807825 */ /* 0x000fe400078e02f6 */
[----:B------:R-:W2:Y:S04]  /*28f0*/  @P6 LDG.E.U16 R233, desc[UR22][R122.64] ;  /* 0x000000167ae96981 */ /* 0x000ea8000c1e1500 */
[----:B------:R-:W2:Y:S01]  /*2900*/  @P6 LDG.E.U16 R231, desc[UR22][R124.64] ;  /* 0x000000167ce76981 */ /* 0x000ea2000c1e1500 */
[----:B------:R-:W-:-:S03]  /*2910*/  ISETP.GE.U32.AND P6, PT, R0, 0x7fffffd7, PT ;  /* 0x7fffffd70000780c */ /* 0x000fc60003fc6070 */
[----:B------:R-:W2:Y:S04]  /*2920*/  @P3 LDG.E.U16 R229, desc[UR22][R126.64] ;  /* 0x000000167ee53981 */ /* 0x000ea8000c1e1500 */
[----:B------:R-:W2:Y:S01]  /*2930*/  @P3 LDG.E.U16 R227, desc[UR22][R128.64] ;  /* 0x0000001680e33981 */ /* 0x000ea2000c1e1500 */
[----:B------:R-:W-:Y:S01]  /*2940*/  LOP3.LUT P3, RZ, R2, 0x1, RZ, 0xc0, !PT ;  /* 0x0000000102ff7812 */ /* 0x000fe2000786c0ff */
[----:B------:R-:W-:Y:S01]  /*2950*/  IMAD.WIDE R130, R132, 0x2, R250 ;  /* 0x0000000284827825 */ /* 0x000fe200078e02fa */
[----:B------:R-:W-:-:S03]  /*2960*/  SHF.R.U32.HI R2, RZ, 0x6, R56 ;  /* 0x00000006ff027819 */ /* 0x000fc60000011638 */
[----:B------:R-:W-:Y:S01]  /*2970*/  IMAD.WIDE R132, R132, 0x2, R246 ;  /* 0x0000000284847825 */ /* 0x000fe200078e02f6 */
[----:B------:R-:W2:Y:S03]  /*2980*/  @!P6 LDG.E.U16 R219, desc[UR22][R130.64] ;  /* 0x0000001682dbe981 */ /* 0x000ea6000c1e1500 */
[C---:B------:R-:W-:Y:S01]  /*2990*/  IMAD.WIDE R134, R136.reuse, 0x2, R250 ;  /* 0x0000000288867825 */ /* 0x040fe200078e02fa */
[----:B------:R-:W2:Y:S03]  /*29a0*/  @!P6 LDG.E.U16 R225, desc[UR22][R132.64] ;  /* 0x0000001684e1e981 */ /* 0x000ea6000c1e1500 */
[----:B------:R-:W-:Y:S01]  /*29b0*/  IMAD.WIDE R136, R136, 0x2, R246 ;  /* 0x0000000288887825 */ /* 0x000fe200078e02f6 */
[----:B------:R-:W-:Y:S01]  /*29c0*/  LOP3.LUT P6, RZ, R2, 0x1, RZ, 0xc0, !PT ;  /* 0x0000000102ff7812 */ /* 0x000fe200078cc0ff */
[----:B------:R-:W2:Y:S02]  /*29d0*/  @P3 LDG.E.U16 R223, desc[UR22][R134.64] ;  /* 0x0000001686df3981 */ /* 0x000ea4000c1e1500 */
[----:B------:R-:W-:-:S02]  /*29e0*/  VIADD R0, R4, 0xfffffffe ;  /* 0xfffffffe04007836 */ /* 0x000fc40000000000 */
[----:B------:R-:W2:Y:S03]  /*29f0*/  @P3 LDG.E.U16 R221, desc[UR22][R136.64] ;  /* 0x0000001688dd3981 */ /* 0x000ea6000c1e1500 */
[----:B------:R-:W-:Y:S01]  /*2a00*/  ISETP.GE.U32.AND P3, PT, R0, 0x7fffffdf, PT ;  /* 0x7fffffdf0000780c */ /* 0x000fe20003f66070 */
[----:B------:R-:W-:Y:S01]  /*2a10*/  IMAD.WIDE R138, R140, 0x2, R250 ;  /* 0x000000028c8a7825 */ /* 0x000fe200078e02fa */
[----:B------:R-:W-:-:S03]  /*2a20*/  PRMT R213, RZ, 0x7610, R213 ;  /* 0x00007610ffd57816 */ /* 0x000fc600000000d5 */
[--C-:B------:R-:W-:Y:S01]  /*2a30*/  IMAD.WIDE R140, R140, 0x2, R246.reuse ;  /* 0x000000028c8c7825 */ /* 0x100fe200078e02f6 */
[----:B------:R-:W2:Y:S03]  /*2a40*/  @P6 LDG.E.U16 R3, desc[UR22][R138.64] ;  /* 0x000000168a036981 */ /* 0x000ea6000c1e1500 */
[----:B------:R-:W-:Y:S01]  /*2a50*/  VIADD R0, R4, 0xfffffffd ;  /* 0xfffffffd04007836 */ /* 0x000fe20000000000 */
[----:B------:R-:W2:Y:S01]  /*2a60*/  @P6 LDG.E.U16 R217, desc[UR22][R140.64] ;  /* 0x000000168cd96981 */ /* 0x000ea2000c1e1500 */
[----:B------:R-:W-:-:S04]  /*2a70*/  IMAD.WIDE R92, R14, 0x2, R246 ;  /* 0x000000020e5c7825 */ /* 0x000fc800078e02f6 */
[----:B------:R-:W-:Y:S01]  /*2a80*/  VIADD R2, R4, 0xfffffff5 ;  /* 0xfffffff504027836 */ /* 0x000fe20000000000 */
[----:B------:R-:W-:Y:S01]  /*2a90*/  ISETP.GE.U32.AND P6, PT, R0, 0x7fffffde, PT ;  /* 0x7fffffde0000780c */ /* 0x000fe20003fc6070 */
[----:B------:R-:W2:Y:S01]  /*2aa0*/  @!P3 LDG.E.U16 R215, desc[UR22][R94.64] ;  /* 0x000000165ed7b981 */ /* 0x000ea2000c1e1500 */
[----:B------:R-:W-:-:S03]  /*2ab0*/  IMAD.SHL.U32 R0, R14, 0x2, RZ ;  /* 0x000000020e007824 */ /* 0x000fc600078e00ff */
[----:B------:R0:W2:Y:S01]  /*2ac0*/  @!P3 LDG.E.U16 R213, desc[UR22][R92.64] ;  /* 0x000000165cd5b981 */ /* 0x0000a2000c1e1500 */
[----:B------:R-:W-:Y:S01]  /*2ad0*/  ISETP.GE.U32.AND P3, PT, R2, 0x7fffffd6, PT ;  /* 0x7fffffd60200780c */ /* 0x000fe20003f66070 */
[----:B------:R-:W-:Y:S01]  /*2ae0*/  IMAD R144, R14, 0xa, RZ ;  /* 0x0000000a0e907824 */ /* 0x000fe200078e02ff */
[----:B------:R-:W-:Y:S01]  /*2af0*/  PRMT R40, RZ, 0x7610, R40 ;  /* 0x00007610ff287816 */ /* 0x000fe20000000028 */
[----:B------:R-:W-:Y:S01]  /*2b00*/  STL.64 [R1+0x60], R94 ;  /* 0x0000605e01007387 */ /* 0x000fe20000100a00 */
[----:B------:R-:W-:Y:S01]  /*2b10*/  PRMT R38, RZ, 0x7610, R38 ;  /* 0x00007610ff267816 */ /* 0x000fe20000000026 */
[----:B------:R-:W-:Y:S02]  /*2b20*/  IMAD.WIDE R16, R0, 0x2, R246 ;  /* 0x0000000200107825 */ /* 0x000fe400078e02f6 */
[----:B------:R0:W-:Y:S01]  /*2b30*/  STL.64 [R1+0x58], R92 ;  /* 0x0000585c01007387 */ /* 0x0001e20000100a00 */
[----:B------:R-:W-:Y:S01]  /*2b40*/  PRMT R36, RZ, 0x7610, R36 ;  /* 0x00007610ff247816 */ /* 0x000fe20000000024 */
[C---:B------:R-:W-:Y:S01]  /*2b50*/  IMAD.WIDE R142, R144.reuse, 0x2, R250 ;  /* 0x00000002908e7825 */ /* 0x040fe200078e02fa */
[----:B------:R-:W-:Y:S01]  /*2b60*/  PRMT R34, RZ, 0x7610, R34 ;  /* 0x00007610ff227816 */ /* 0x000fe20000000022 */
[----:B------:R-:W2:Y:S01]  /*2b70*/  @!P6 LDG.E.U16 R38, desc[UR22][R16.64] ;  /* 0x000000161026e981 */ /* 0x000ea2000c1e1500 */
[----:B------:R-:W-:Y:S01]  /*2b80*/  SHF.R.U32.HI R2, RZ, 0xd, R56 ;  /* 0x0000000dff027819 */ /* 0x000fe20000011638 */
[----:B------:R-:W-:-:S02]  /*2b90*/  IMAD.WIDE R144, R144, 0x2, R246 ;  /* 0x0000000290907825 */ /* 0x000fc400078e02f6 */
[----:B------:R-:W2:Y:S02]  /*2ba0*/  @!P3 LDG.E.U16 R36, desc[UR22][R142.64] ;  /* 0x000000168e24b981 */ /* 0x000ea4000c1e1500 */
[----:B0-----:R-:W-:Y:S01]  /*2bb0*/  IMAD.WIDE R92, R0, 0x2, R250 ;  /* 0x00000002005c7825 */ /* 0x001fe200078e02fa */
[----:B------:R-:W-:Y:S01]  /*2bc0*/  SHF.R.U32.HI R0, RZ, 0x5, R56 ;  /* 0x00000005ff007819 */ /* 0x000fe20000011638 */
[----:B------:R-:W2:Y:S04]  /*2bd0*/  @!P3 LDG.E.U16 R34, desc[UR22][R144.64] ;  /* 0x000000169022b981 */ /* 0x000ea8000c1e1500 */
[----:B------:R0:W2:Y:S01]  /*2be0*/  @!P6 LDG.E.U16 R40, desc[UR22][R92.64] ;  /* 0x000000165c28e981 */ /* 0x0000a2000c1e1500 */
[----:B------:R-:W-:Y:S01]  /*2bf0*/  LOP3.LUT P6, RZ, R2, 0x1, RZ, 0xc0, !PT ;  /* 0x0000000102ff7812 */ /* 0x000fe200078cc0ff */
[----:B------:R-:W-:Y:S01]  /*2c00*/  IMAD R148, R14, 0x12, RZ ;  /* 0x000000120e947824 */ /* 0x000fe200078e02ff */
[----:B------:R-:W-:Y:S01]  /*2c10*/  LOP3.LUT P3, RZ, R0, 0x1, RZ, 0xc0, !PT ;  /* 0x0000000100ff7812 */ /* 0x000fe2000786c0ff */
[----:B------:R-:W-:Y:S01]  /*2c20*/  IMAD R152, R14, 0x1a, RZ ;  /* 0x0000001a0e987824 */ /* 0x000fe200078e02ff */
[----:B------:R-:W-:Y:S01]  /*2c30*/  PRMT R2, RZ, 0x7610, R2 ;  /* 0x00007610ff027816 */ /* 0x000fe20000000002 */
[----:B------:R-:W-:Y:S01]  /*2c40*/  IMAD.WIDE R146, R148, 0x2, R250 ;  /* 0x0000000294927825 */ /* 0x000fe200078e02fa */
[----:B------:R-:W-:-:S03]  /*2c50*/  PRMT R32, RZ, 0x7610, R32 ;  /* 0x00007610ff207816 */ /* 0x000fc60000000020 */
[----:B------:R-:W-:Y:S01]  /*2c60*/  IMAD.WIDE R148, R148, 0x2, R246 ;  /* 0x0000000294947825 */ /* 0x000fe200078e02f6 */
[----:B------:R-:W-:Y:S02]  /*2c70*/  PRMT R30, RZ, 0x7610, R30 ;  /* 0x00007610ff1e7816 */ /* 0x000fe4000000001e */
[----:B------:R-:W-:Y:S01]  /*2c80*/  PRMT R28, RZ, 0x7610, R28 ;  /* 0x00007610ff1c7816 */ /* 0x000fe2000000001c */
[----:B------:R-:W-:Y:S01]  /*2c90*/  VIADD R0, R4, 0xfffffffc ;  /* 0xfffffffc04007836 */ /* 0x000fe20000000000 */
[----:B------:R-:W2:Y:S01]  /*2ca0*/  @P6 LDG.E.U16 R2, desc[UR22][R146.64] ;  /* 0x0000001692026981 */ /* 0x000ea2000c1e1500 */
[----:B------:R-:W-:-:S03]  /*2cb0*/  IMAD.WIDE R150, R152, 0x2, R250 ;  /* 0x0000000298967825 */ /* 0x000fc600078e02fa */
[----:B------:R-:W2:Y:S01]  /*2cc0*/  @P6 LDG.E.U16 R32, desc[UR22][R148.64] ;  /* 0x0000001694206981 */ /* 0x000ea2000c1e1500 */
[----:B------:R-:W-:Y:S01]  /*2cd0*/  IMAD.WIDE R152, R152, 0x2, R246 ;  /* 0x0000000298987825 */ /* 0x000fe200078e02f6 */
[----:B------:R-:W-:Y:S02]  /*2ce0*/  ISETP.GE.U32.AND P6, PT, R0, 0x7fffffdd, PT ;  /* 0x7fffffdd0000780c */ /* 0x000fe40003fc6070 */
[----:B------:R-:W2:Y:S01]  /*2cf0*/  @P3 LDG.E.U16 R30, desc[UR22][R150.64] ;  /* 0x00000016961e3981 */ /* 0x000ea2000c1e1500 */
[----:B------:R-:W-:-:S03]  /*2d00*/  VIADD R12, R4, 0xfffffff4 ;  /* 0xfffffff4040c7836 */ /* 0x000fc60000000000 */
[----:B------:R-:W2:Y:S01]  /*2d10*/  @P3 LDG.E.U16 R28, desc[UR22][R152.64] ;  /* 0x00000016981c3981 */ /* 0x000ea2000c1e1500 */
[----:B------:R-:W-:Y:S01]  /*2d20*/  IMAD R0, R14, 0x3, RZ ;  /* 0x000000030e007824 */ /* 0x000fe200078e02ff */
[----:B------:R-:W-:Y:S01]  /*2d30*/  ISETP.GE.U32.AND P3, PT, R12, 0x7fffffd5, PT ;  /* 0x7fffffd50c00780c */ /* 0x000fe20003f66070 */
[----:B------:R-:W-:Y:S01]  /*2d40*/  IMAD R156, R14, 0xb, RZ ;  /* 0x0000000b0e9c7824 */ /* 0x000fe200078e02ff */
[----:B------:R0:W-:Y:S01]  /*2d50*/  STL.64 [R1+0x50], R92 ;  /* 0x0000505c01007387 */ /* 0x0001e20000100a00 */
[----:B------:R-:W-:Y:S02]  /*2d60*/  PRMT R211, RZ, 0x7610, R211 ;  /* 0x00007610ffd37816 */ /* 0x000fe400000000d3 */
[----:B------:R-:W-:Y:S01]  /*2d70*/  PRMT R209, RZ, 0x7610, R209 ;  /* 0x00007610ffd17816 */ /* 0x000fe200000000d1 */
[----:B------:R1:W-:Y:S01]  /*2d80*/  STL.64 [R1+0x48], R16 ;  /* 0x0000481001007387 */ /* 0x0003e20000100a00 */
[----:B------:R-:W-:Y:S01]  /*2d90*/  PRMT R207, RZ, 0x7610, R207 ;  /* 0x00007610ffcf7816 */ /* 0x000fe200000000cf */
[----:B------:R-:W-:Y:S01]  /*2da0*/  IMAD.WIDE R154, R156, 0x2, R250 ;  /* 0x000000029c9a7825 */ /* 0x000fe200078e02fa */
[----:B------:R-:W-:-:S02]  /*2db0*/  PRMT R199, RZ, 0x7610, R199 ;  /* 0x00007610ffc77816 */ /* 0x000fc400000000c7 */
[----:B------:R-:W-:Y:S01]  /*2dc0*/  SHF.R.U32.HI R12, RZ, 0xc, R56 ;  /* 0x0000000cff0c7819 */ /* 0x000fe20000011638 */
[C---:B0-----:R-:W-:Y:S01]  /*2dd0*/  IMAD.WIDE R92, R0.reuse, 0x2, R250 ;  /* 0x00000002005c7825 */ /* 0x041fe200078e02fa */
[----:B------:R-:W2:Y:S03]  /*2de0*/  @!P3 LDG.E.U16 R207, desc[UR22][R154.64] ;  /* 0x000000169acfb981 */ /* 0x000ea6000c1e1500 */
[----:B-1----:R-:W-:Y:S01]  /*2df0*/  IMAD.WIDE R16, R0, 0x2, R246 ;  /* 0x0000000200107825 */ /* 0x002fe200078e02f6 */
[----:B------:R-:W-:Y:S01]  /*2e00*/  SHF.R.U32.HI R0, RZ, 0x4, R56 ;  /* 0x00000004ff007819 */ /* 0x000fe20000011638 */
[----:B------:R0:W2:Y:S02]  /*2e10*/  @!P6 LDG.E.U16 R211, desc[UR22][R92.64] ;  /* 0x000000165cd3e981 */ /* 0x0000a4000c1e1500 */
[----:B------:R-:W-:Y:S02]  /*2e20*/  IMAD.WIDE R156, R156, 0x2, R246 ;  /* 0x000000029c9c7825 */ /* 0x000fe400078e02f6 */
[----:B------:R1:W2:Y:S01]  /*2e30*/  @!P6 LDG.E.U16 R209, desc[UR22][R16.64] ;  /* 0x0000001610d1e981 */ /* 0x0002a2000c1e1500 */
[----:B------:R-:W-:Y:S01]  /*2e40*/  LOP3.LUT P6, RZ, R12, 0x1, RZ, 0xc0, !PT ;  /* 0x000000010cff7812 */ /* 0x000fe200078cc0ff */
[----:B------:R-:W-:-:S02]  /*2e50*/  IMAD R160, R14, 0x13, RZ ;  /* 0x000000130ea07824 */ /* 0x000fc400078e02ff */
[----:B------:R-:W2:Y:S01]  /*2e60*/  @!P3 LDG.E.U16 R199, desc[UR22][R156.64] ;  /* 0x000000169cc7b981 */ /* 0x000ea2000c1e1500 */
[----:B------:R-:W-:Y:S01]  /*2e70*/  LOP3.LUT P3, RZ, R0, 0x1, RZ, 0xc0, !PT ;  /* 0x0000000100ff7812 */ /* 0x000fe2000786c0ff */
[----:B------:R-:W-:Y:S01]  /*2e80*/  IMAD R164, R14, 0x1b, RZ ;  /* 0x0000001b0ea47824 */ /* 0x000fe200078e02ff */
[----:B------:R-:W-:Y:S01]  /*2e90*/  PRMT R47, RZ, 0x7610, R47 ;  /* 0x00007610ff2f7816 */ /* 0x000fe2000000002f */
[----:B------:R-:W-:Y:S01]  /*2ea0*/  IMAD.WIDE R158, R160, 0x2, R250 ;  /* 0x00000002a09e7825 */ /* 0x000fe200078e02fa */
[----:B------:R-:W-:-:S03]  /*2eb0*/  PRMT R53, RZ, 0x7610, R53 ;  /* 0x00007610ff357816 */ /* 0x000fc60000000035 */
[----:B------:R-:W-:Y:S01]  /*2ec0*/  IMAD.WIDE R160, R160, 0x2, R246 ;  /* 0x00000002a0a07825 */ /* 0x000fe200078e02f6 */
[----:B------:R-:W-:Y:S01]  /*2ed0*/  PRMT R51, RZ, 0x7610, R51 ;  /* 0x00007610ff337816 */ /* 0x000fe20000000033 */
[----:B------:R-:W2:Y:S01]  /*2ee0*/  @P6 LDG.E.U16 R47, desc[UR22][R158.64] ;  /* 0x000000169e2f6981 */ /* 0x000ea2000c1e1500 */
[----:B------:R-:W-:Y:S01]  /*2ef0*/  PRMT R49, RZ, 0x7610, R49 ;  /* 0x00007610ff317816 */ /* 0x000fe20000000031 */
[----:B------:R-:W-:Y:S02]  /*2f00*/  VIADD R0, R4, 0xfffffffb ;  /* 0xfffffffb04007836 */ /* 0x000fe40000000000 */
[C---:B------:R-:W-:Y:S01]  /*2f10*/  IMAD.WIDE R162, R164.reuse, 0x2, R250 ;  /* 0x00000002a4a27825 */ /* 0x040fe200078e02fa */
[----:B------:R-:W2:Y:S03]  /*2f20*/  @P6 LDG.E.U16 R53, desc[UR22][R160.64] ;  /* 0x00000016a0356981 */ /* 0x000ea6000c1e1500 */
[----:B------:R-:W-:Y:S01]  /*2f30*/  IMAD.WIDE R164, R164, 0x2, R246 ;  /* 0x00000002a4a47825 */ /* 0x000fe200078e02f6 */
[----:B------:R-:W-:Y:S01]  /*2f40*/  ISETP.GE.U32.AND P6, PT, R0, 0x7fffffdc, PT ;  /* 0x7fffffdc0000780c */ /* 0x000fe20003fc6070 */
[----:B------:R-:W2:Y:S02]  /*2f50*/  @P3 LDG.E.U16 R51, desc[UR22][R162.64] ;  /* 0x00000016a2333981 */ /* 0x000ea4000c1e1500 */
[----:B------:R-:W-:-:S02]  /*2f60*/  VIADD R12, R4, 0xfffffff3 ;  /* 0xfffffff3040c7836 */ /* 0x000fc40000000000 */
[----:B------:R-:W2:Y:S03]  /*2f70*/  @P3 LDG.E.U16 R49, desc[UR22][R164.64] ;  /* 0x00000016a4313981 */ /* 0x000ea6000c1e1500 */
[----:B------:R-:W-:Y:S01]  /*2f80*/  ISETP.GE.U32.AND P3, PT, R12, 0x7fffffd4, PT ;  /* 0x7fffffd40c00780c */ /* 0x000fe20003f66070 */
[----:B------:R-:W-:Y:S01]  /*2f90*/  IMAD.SHL.U32 R12, R14, 0x4, RZ ;  /* 0x000000040e0c7824 */ /* 0x000fe200078e00ff */
[----:B------:R0:W-:Y:S01]  /*2fa0*/  STL.64 [R1+0x40], R92 ;  /* 0x0000405c01007387 */ /* 0x0001e20000100a00 */
[----:B------:R-:W-:Y:S02]  /*2fb0*/  PRMT R26, RZ, 0x7610, R26 ;  /* 0x00007610ff1a7816 */ /* 0x000fe4000000001a */
[----:B------:R-:W-:Y:S01]  /*2fc0*/  PRMT R24, RZ, 0x7610, R24 ;  /* 0x00007610ff187816 */ /* 0x000fe20000000018 */
[----:B------:R-:W-:Y:S01]  /*2fd0*/  IMAD.WIDE R94, R12, 0x2, R250 ;  /* 0x000000020c5e7825 */ /* 0x000fe200078e02fa */
[----:B------:R1:W-:Y:S03]  /*2fe0*/  STL.64 [R1+0x38], R16 ;  /* 0x0000381001007387 */ /* 0x0003e60000100a00 */
[----:B------:R-:W-:Y:S01]  /*2ff0*/  IMAD R168, R14, 0xc, RZ ;  /* 0x0000000c0ea87824 */ /* 0x000fe200078e02ff */
[----:B------:R-:W-:Y:S01]  /*3000*/  PRMT R0, RZ, 0x7610, R0 ;  /* 0x00007610ff007816 */ /* 0x000fe20000000000 */
[----:B------:R1:W2:Y:S01]  /*3010*/  @!P6 LDG.E.U16 R26, desc[UR22][R94.64] ;  /* 0x000000165e1ae981 */ /* 0x0002a2000c1e1500 */
[----:B0-----:R-:W-:Y:S01]  /*3020*/  IMAD.WIDE R92, R12, 0x2, R246 ;  /* 0x000000020c5c7825 */ /* 0x001fe200078e02f6 */
[----:B------:R-:W-:-:S02]  /*3030*/  PRMT R22, RZ, 0x7610, R22 ;  /* 0x00007610ff167816 */ /* 0x000fc40000000016 */
[----:B-1----:R-:W-:Y:S01]  /*3040*/  SHF.R.U32.HI R16, RZ, 0xb, R56 ;  /* 0x0000000bff107819 */ /* 0x002fe20000011638 */
[----:B------:R-:W-:Y:S01]  /*3050*/  IMAD.WIDE R166, R168, 0x2, R250 ;  /* 0x00000002a8a67825 */ /* 0x000fe200078e02fa */
[----:B------:R0:W2:Y:S02]  /*3060*/  @!P6 LDG.E.U16 R24, desc[UR22][R92.64] ;  /* 0x000000165c18e981 */ /* 0x0000a4000c1e1500 */
[----:B------:R-:W-:Y:S01]  /*3070*/  LOP3.LUT P6, RZ, R16, 0x1, RZ, 0xc0, !PT ;  /* 0x0000000110ff7812 */ /* 0x000fe200078cc0ff */
[----:B------:R-:W-:Y:S01]  /*3080*/  IMAD.WIDE R168, R168, 0x2, R246 ;  /* 0x00000002a8a87825 */ /* 0x000fe200078e02f6 */
[----:B------:R-:W-:Y:S01]  /*3090*/  SHF.R.U32.HI R12, RZ, 0x3, R56 ;  /* 0x00000003ff0c7819 */ /* 0x000fe20000011638 */
[----:B------:R-:W2:Y:S02]  /*30a0*/  @!P3 LDG.E.U16 R0, desc[UR22][R166.64] ;  /* 0x00000016a600b981 */ /* 0x000ea4000c1e1500 */
[----:B------:R-:W-:Y:S02]  /*30b0*/  IMAD R172, R14, 0x14, RZ ;  /* 0x000000140eac7824 */ /* 0x000fe400078e02ff */
[----:B------:R-:W2:Y:S01]  /*30c0*/  @!P3 LDG.E.U16 R22, desc[UR22][R168.64] ;  /* 0x00000016a816b981 */ /* 0x000ea2000c1e1500 */
[----:B------:R-:W-:Y:S01]  /*30d0*/  LOP3.LUT P3, RZ, R12, 0x1, RZ, 0xc0, !PT ;  /* 0x000000010cff7812 */ /* 0x000fe2000786c0ff */
[----:B------:R-:W-:Y:S01]  /*30e0*/  IMAD.WIDE R170, R172, 0x2, R250 ;  /* 0x00000002acaa7825 */ /* 0x000fe200078e02fa */
[----:B------:R-:W-:-:S02]  /*30f0*/  PRMT R12, RZ, 0x7610, R12 ;  /* 0x00007610ff0c7816 */ /* 0x000fc4000000000c */
[----:B------:R-:W-:Y:S01]  /*3100*/  PRMT R20, RZ, 0x7610, R20 ;  /* 0x00007610ff147816 */ /* 0x000fe20000000014 */
[----:B------:R-:W-:-:S04]  /*3110*/  IMAD.WIDE R172, R172, 0x2, R246 ;  /* 0x00000002acac7825 */ /* 0x000fc800078e02f6 */
[----:B------:R-:W-:Y:S02]  /*3120*/  VIADD R17, R4, 0xfffffffa ;  /* 0xfffffffa04117836 */ /* 0x000fe40000000000 */
[----:B------:R-:W-:Y:S01]  /*3130*/  IMAD R176, R14, 0x1c, RZ ;  /* 0x0000001c0eb07824 */ /* 0x000fe200078e02ff */
[----:B------:R-:W-:Y:S01]  /*3140*/  PRMT R18, RZ, 0x7610, R18 ;  /* 0x00007610ff127816 */ /* 0x000fe20000000012 */
[----:B------:R-:W2:Y:S01]  /*3150*/  @P6 LDG.E.U16 R12, desc[UR22][R170.64] ;  /* 0x00000016aa0c6981 */ /* 0x000ea2000c1e1500 */
[----:B------:R-:W-:Y:S01]  /*3160*/  PRMT R16, RZ, 0x7610, R16 ;  /* 0x00007610ff107816 */ /* 0x000fe20000000010 */
[C---:B------:R-:W-:Y:S02]  /*3170*/  IMAD.WIDE R174, R176.reuse, 0x2, R250 ;  /* 0x00000002b0ae7825 */ /* 0x040fe400078e02fa */
[----:B------:R-:W2:Y:S01]  /*3180*/  @P6 LDG.E.U16 R20, desc[UR22][R172.64] ;  /* 0x00000016ac146981 */ /* 0x000ea2000c1e1500 */
[----:B------:R-:W-:Y:S01]  /*3190*/  ISETP.GE.U32.AND P6, PT, R17, 0x7fffffdb, PT ;  /* 0x7fffffdb1100780c */ /* 0x000fe20003fc6070 */
[----:B------:R-:W-:-:S02]  /*31a0*/  IMAD.WIDE R176, R176, 0x2, R246 ;  /* 0x00000002b0b07825 */ /* 0x000fc400078e02f6 */
[----:B------:R-:W2:Y:S02]  /*31b0*/  @P3 LDG.E.U16 R18, desc[UR22][R174.64] ;  /* 0x00000016ae123981 */ /* 0x000ea4000c1e1500 */
[----:B------:R-:W-:Y:S02]  /*31c0*/  VIADD R19, R4, 0xfffffff2 ;  /* 0xfffffff204137836 */ /* 0x000fe40000000000 */
[C---:B------:R-:W-:Y:S01]  /*31d0*/  IMAD R17, R14.reuse, 0x5, RZ ;  /* 0x000000050e117824 */ /* 0x040fe200078e02ff */
[----:B------:R-:W2:Y:S01]  /*31e0*/  @P3 LDG.E.U16 R16, desc[UR22][R176.64] ;  /* 0x00000016b0103981 */ /* 0x000ea2000c1e1500 */
[----:B------:R-:W-:Y:S02]  /*31f0*/  PRMT R45, RZ, 0x7610, R45 ;  /* 0x00007610ff2d7816 */ /* 0x000fe4000000002d */
[----:B------:R-:W-:Y:S01]  /*3200*/  ISETP.GE.U32.AND P3, PT, R19, 0x7fffffd3, PT ;  /* 0x7fffffd31300780c */ /* 0x000fe20003f66070 */
[----:B------:R1:W-:Y:S01]  /*3210*/  STL.64 [R1+0x30], R94 ;  /* 0x0000305e01007387 */ /* 0x0003e20000100a00 */
[----:B------:R-:W-:Y:S01]  /*3220*/  PRMT R43, RZ, 0x7610, R43 ;  /* 0x00007610ff2b7816 */ /* 0x000fe2000000002b */
[----:B------:R-:W-:-:S02]  /*3230*/  IMAD R180, R14, 0xd, RZ ;  /* 0x0000000d0eb47824 */ /* 0x000fc400078e02ff */
[----:B------:R0:W-:Y:S01]  /*3240*/  STL.64 [R1+0x28], R92 ;  /* 0x0000285c01007387 */ /* 0x0001e20000100a00 */
[----:B------:R-:W-:Y:S01]  /*3250*/  SHF.R.U32.HI R19, RZ, 0xa, R56 ;  /* 0x0000000aff137819 */ /* 0x000fe20000011638 */
[----:B------:R-:W-:Y:S01]  /*3260*/  IMAD.WIDE R178, R180, 0x2, R250 ;  /* 0x00000002b4b27825 */ /* 0x000fe200078e02fa */
[----:B------:R-:W-:-:S03]  /*3270*/  PRMT R41, RZ, 0x7610, R41 ;  /* 0x00007610ff297816 */ /* 0x000fc60000000029 */
[C---:B-1----:R-:W-:Y:S01]  /*3280*/  IMAD.WIDE R94, R17.reuse, 0x2, R250 ;  /* 0x00000002115e7825 */ /* 0x042fe200078e02fa */
[----:B------:R-:W-:Y:S02]  /*3290*/  PRMT R39, RZ, 0x7610, R39 ;  /* 0x00007610ff277816 */ /* 0x000fe40000000027 */
[----:B------:R-:W2:Y:S01]  /*32a0*/  @!P3 LDG.E.U16 R41, desc[UR22][R178.64] ;  /* 0x00000016b229b981 */ /* 0x000ea2000c1e1500 */
[----:B0-----:R-:W-:-:S03]  /*32b0*/  IMAD.WIDE R92, R17, 0x2, R246 ;  /* 0x00000002115c7825 */ /* 0x001fc600078e02f6 */
[----:B------:R0:W2:Y:S01]  /*32c0*/  @!P6 LDG.E.U16 R45, desc[UR22][R94.64] ;  /* 0x000000165e2de981 */ /* 0x0000a2000c1e1500 */
[----:B------:R-:W-:-:S03]  /*32d0*/  IMAD.WIDE R180, R180, 0x2, R246 ;  /* 0x00000002b4b47825 */ /* 0x000fc600078e02f6 */
[----:B------:R1:W2:Y:S01]  /*32e0*/  @!P6 LDG.E.U16 R43, desc[UR22][R92.64] ;  /* 0x000000165c2be981 */ /* 0x0002a2000c1e1500 */
[----:B------:R-:W-:Y:S01]  /*32f0*/  LOP3.LUT P6, RZ, R19, 0x1, RZ, 0xc0, !PT ;  /* 0x0000000113ff7812 */ /* 0x000fe200078cc0ff */
[----:B------:R-:W-:Y:S01]  /*3300*/  IMAD R184, R14, 0x15, RZ ;  /* 0x000000150eb87824 */ /* 0x000fe200078e02ff */
[----:B------:R-:W-:Y:S01]  /*3310*/  SHF.R.U32.HI R17, RZ, 0x2, R56 ;  /* 0x00000002ff117819 */ /* 0x000fe20000011638 */
[----:B------:R-:W2:Y:S01]  /*3320*/  @!P3 LDG.E.U16 R39, desc[UR22][R180.64] ;  /* 0x00000016b427b981 */ /* 0x000ea2000c1e1500 */
[----:B------:R-:W-:Y:S01]  /*3330*/  PRMT R19, RZ, 0x7610, R19 ;  /* 0x00007610ff137816 */ /* 0x000fe20000000013 */
[C---:B------:R-:W-:Y:S01]  /*3340*/  IMAD.WIDE R182, R184.reuse, 0x2, R250 ;  /* 0x00000002b8b67825 */ /* 0x040fe200078e02fa */
[----:B------:R-:W-:Y:S02]  /*3350*/  LOP3.LUT P3, RZ, R17, 0x1, RZ, 0xc0, !PT ;  /* 0x0000000111ff7812 */ /* 0x000fe4000786c0ff */
[----:B------:R-:W-:Y:S01]  /*3360*/  PRMT R17, RZ, 0x7610, R17 ;  /* 0x00007610ff117816 */ /* 0x000fe20000000011 */
[----:B------:R-:W-:-:S04]  /*3370*/  IMAD.WIDE R184, R184, 0x2, R246 ;  /* 0x00000002b8b87825 */ /* 0x000fc800078e02f6 */
[----:B------:R-:W-:Y:S01]  /*3380*/  VIADD R25, R4, 0xfffffff9 ;  /* 0xfffffff904197836 */ /* 0x000fe20000000000 */
[----:B------:R-:W2:Y:S01]  /*3390*/  @P6 LDG.E.U16 R17, desc[UR22][R182.64] ;  /* 0x00000016b6116981 */ /* 0x000ea2000c1e1500 */
[----:B------:R-:W-:-:S03]  /*33a0*/  IMAD R188, R14, 0x1d, RZ ;  /* 0x0000001d0ebc7824 */ /* 0x000fc600078e02ff */
[----:B------:R-:W2:Y:S01]  /*33b0*/  @P6 LDG.E.U16 R19, desc[UR22][R184.64] ;  /* 0x00000016b8136981 */ /* 0x000ea2000c1e1500 */
[----:B------:R-:W-:Y:S01]  /*33c0*/  ISETP.GE.U32.AND P6, PT, R25, 0x7fffffda, PT ;  /* 0x7fffffda1900780c */ /* 0x000fe20003fc6070 */
[----:B------:R-:W-:Y:S01]  /*33d0*/  IMAD R33, R14, 0x6, RZ ;  /* 0x000000060e217824 */ /* 0x000fe200078e02ff */
[----:B------:R-:W-:Y:S01]  /*33e0*/  PRMT R21, RZ, 0x7610, R21 ;  /* 0x00007610ff157816 */ /* 0x000fe20000000015 */
[C---:B------:R-:W-:Y:S01]  /*33f0*/  IMAD.WIDE R186, R188.reuse, 0x2, R250 ;  /* 0x00000002bcba7825 */ /* 0x040fe200078e02fa */
[----:B------:R-:W-:Y:S01]  /*3400*/  PRMT R23, RZ, 0x7610, R23 ;  /* 0x00007610ff177816 */ /* 0x000fe20000000017 */
[----:B------:R0:W-:Y:S01]  /*3410*/  STL.64 [R1+0x20], R94 ;  /* 0x0000205e01007387 */ /* 0x0001e20000100a00 */
[----:B------:R-:W-:Y:S01]  /*3420*/  PRMT R25, RZ, 0x7610, R25 ;  /* 0x00007610ff197816 */ /* 0x000fe20000000019 */
[----:B------:R-:W-:Y:S02]  /*3430*/  IMAD.WIDE R188, R188, 0x2, R246 ;  /* 0x00000002bcbc7825 */ /* 0x000fe400078e02f6 */
[----:B------:R-:W2:Y:S04]  /*3440*/  @P3 LDG.E.U16 R21, desc[UR22][R186.64] ;  /* 0x00000016ba153981 */ /* 0x000ea8000c1e1500 */
[----:B------:R-:W2:Y:S01]  /*3450*/  @P3 LDG.E.U16 R23, desc[UR22][R188.64] ;  /* 0x00000016bc173981 */ /* 0x000ea2000c1e1500 */
[----:B0-----:R-:W-:-:S05]  /*3460*/  IMAD.WIDE R94, R33, 0x2, R250 ;  /* 0x00000002215e7825 */ /* 0x001fca00078e02fa */
[----:B------:R-:W2:Y:S01]  /*3470*/  @!P6 LDG.E.U16 R25, desc[UR22][R94.64] ;  /* 0x000000165e19e981 */ /* 0x000ea2000c1e1500 */
[----:B------:R-:W-:-:S03]  /*3480*/  VIADD R27, R4, 0xfffffff1 ;  /* 0xfffffff1041b7836 */ /* 0x000fc60000000000 */
[----:B------:R1:W-:Y:S02]  /*3490*/  STL.64 [R1+0x18], R92 ;  /* 0x0000185c01007387 */ /* 0x0003e40000100a00 */
[----:B------:R-:W-:Y:S02]  /*34a0*/  ISETP.GE.U32.AND P3, PT, R27, 0x7fffffd2, PT ;  /* 0x7fffffd21b00780c */ /* 0x000fe40003f66070 */
[----:B------:R-:W-:Y:S01]  /*34b0*/  PRMT R27, RZ, 0x7610, R27 ;  /* 0x00007610ff1b7816 */ /* 0x000fe2000000001b */
[----:B------:R-:W-:Y:S01]  /*34c0*/  IMAD R192, R14, 0xe, RZ ;  /* 0x0000000e0ec07824 */ /* 0x000fe200078e02ff */
[----:B------:R-:W-:Y:S01]  /*34d0*/  SHF.R.U32.HI R35, RZ, 0x9, R56 ;  /* 0x00000009ff237819 */ /* 0x000fe20000011638 */
[----:B-1----:R-:W-:Y:S01]  /*34e0*/  IMAD.WIDE R92, R33, 0x2, R246 ;  /* 0x00000002215c7825 */ /* 0x002fe200078e02f6 */
[----:B------:R-:W-:Y:S02]  /*34f0*/  PRMT R29, RZ, 0x7610, R29 ;  /* 0x00007610ff1d7816 */ /* 0x000fe4000000001d */
[----:B------:R-:W-:Y:S01]  /*3500*/  PRMT R31, RZ, 0x7610, R31 ;  /* 0x00007610ff1f7816 */ /* 0x000fe2000000001f */
[----:B------:R-:W-:Y:S01]  /*3510*/  IMAD.WIDE R190, R192, 0x2, R250 ;  /* 0x00000002c0be7825 */ /* 0x000fe200078e02fa */
[----:B------:R0:W2:Y:S01]  /*3520*/  @!P6 LDG.E.U16 R27, desc[UR22][R92.64] ;  /* 0x000000165c1be981 */ /* 0x0000a2000c1e1500 */
[----:B------:R-:W-:-:S02]  /*3530*/  LOP3.LUT P6, RZ, R35, 0x1, RZ, 0xc0, !PT ;  /* 0x0000000123ff7812 */ /* 0x000fc400078cc0ff */
[----:B------:R-:W-:Y:S01]  /*3540*/  IMAD.WIDE R192, R192, 0x2, R246 ;  /* 0x00000002c0c07825 */ /* 0x000fe200078e02f6 */
[----:B------:R-:W-:Y:S01]  /*3550*/  SHF.R.U32.HI R33, RZ, 0x1, R56 ;  /* 0x00000001ff217819 */ /* 0x000fe20000011638 */
[----:B------:R-:W2:Y:S02]  /*3560*/  @!P3 LDG.E.U16 R29, desc[UR22][R190.64] ;  /* 0x00000016be1db981 */ /* 0x000ea4000c1e1500 */
[----:B------:R-:W-:Y:S02]  /*3570*/  IMAD R200, R14, 0x16, RZ ;  /* 0x000000160ec87824 */ /* 0x000fe400078e02ff */
[----:B------:R-:W-:Y:S01]  /*3580*/  @!P4 IMAD.MOV R70, RZ, RZ, -R70 ;  /* 0x000000ffff46c224 */ /* 0x000fe200078e0a46 */
[----:B------:R-:W2:Y:S01]  /*3590*/  @!P3 LDG.E.U16 R31, desc[UR22][R192.64] ;  /* 0x00000016c01fb981 */ /* 0x000ea2000c1e1500 */
[----:B------:R-:W-:Y:S01]  /*35a0*/  IMAD.MOV.U32 R83, RZ, RZ, R67 ;  /* 0x000000ffff537224 */ /* 0x000fe200078e0043 */
[----:B------:R-:W-:Y:S01]  /*35b0*/  ISETP.GE.AND P4, PT, R89, RZ, PT ;  /* 0x000000ff5900720c */ /* 0x000fe20003f86270 */
[----:B------:R-:W-:Y:S01]  /*35c0*/  IMAD.WIDE R194, R200, 0x2, R250 ;  /* 0x00000002c8c27825 */ /* 0x000fe200078e02fa */
[----:B------:R-:W-:-:S02]  /*35d0*/  LOP3.LUT P3, RZ, R33, 0x1, RZ, 0xc0, !PT ;  /* 0x0000000121ff7812 */ /* 0x000fc4000786c0ff */
[----:B------:R-:W-:Y:S01]  /*35e0*/  PRMT R33, RZ, 0x7610, R33 ;  /* 0x00007610ff217816 */ /* 0x000fe20000000021 */
[----:B------:R-:W-:Y:S01]  /*35f0*/  IMAD.WIDE R200, R200, 0x2, R246 ;  /* 0x00000002c8c87825 */ /* 0x000fe200078e02f6 */
[----:B------:R-:W-:-:S03]  /*3600*/  PRMT R35, RZ, 0x7610, R35 ;  /* 0x00007610ff237816 */ /* 0x000fc60000000023 */
[----:B------:R-:W-:Y:S01]  /*3610*/  @!P5 IMAD.MOV R83, RZ, RZ, -R83 ;  /* 0x000000ffff53d224 */ /* 0x000fe200078e0a53 */
[----:B------:R-:W-:Y:S01]  /*3620*/  ISETP.GE.AND P5, PT, R90, RZ, PT ;  /* 0x000000ff5a00720c */ /* 0x000fe20003fa6270 */
[----:B------:R-:W2:Y:S01]  /*3630*/  @P6 LDG.E.U16 R33, desc[UR22][R194.64] ;  /* 0x00000016c2216981 */ /* 0x000ea2000c1e1500 */
[----:B------:R-:W-:Y:S01]  /*3640*/  @!P0 IMAD.MOV R68, RZ, RZ, -R68 ;  /* 0x000000ffff448224 */ /* 0x000fe200078e0a44 */
[----:B------:R-:W-:Y:S02]  /*3650*/  ISETP.GE.AND P0, PT, R87, RZ, PT ;  /* 0x000000ff5700720c */ /* 0x000fe40003f06270 */
[----:B------:R-:W2:Y:S01]  /*3660*/  @P6 LDG.E.U16 R35, desc[UR22][R200.64] ;  /* 0x00000016c8236981 */ /* 0x000ea2000c1e1500 */
[----:B------:R-:W-:Y:S01]  /*3670*/  ISETP.GE.AND P6, PT, R85, RZ, PT ;  /* 0x000000ff5500720c */ /* 0x000fe20003fc6270 */
[----:B------:R-:W-:Y:S01]  /*3680*/  @!P4 IMAD.MOV R63, RZ, RZ, -R63 ;  /* 0x000000ffff3fc224 */ /* 0x000fe200078e0a3f */
[----:B------:R-:W-:Y:S01]  /*3690*/  ISETP.GE.AND P4, PT, R86, RZ, PT ;  /* 0x000000ff5600720c */ /* 0x000fe20003f86270 */
[----:B------:R-:W-:-:S04]  /*36a0*/  IMAD.MOV.U32 R97, RZ, RZ, R10 ;  /* 0x000000ffff617224 */ /* 0x000fc800078e000a */
[----:B------:R-:W-:Y:S01]  /*36b0*/  @!P5 IMAD.MOV R58, RZ, RZ, -R58 ;  /* 0x000000ffff3ad224 */ /* 0x000fe200078e0a3a */
[----:B------:R-:W-:Y:S02]  /*36c0*/  ISETP.GE.AND P5, PT, R81, RZ, PT ;  /* 0x000000ff5100720c */ /* 0x000fe40003fa6270 */
[----:B------:R-:W-:Y:S01]  /*36d0*/  @!P0 IMAD.MOV R97, RZ, RZ, -R97 ;  /* 0x000000ffff618224 */ /* 0x000fe200078e0a61 */
[----:B------:R-:W-:Y:S02]  /*36e0*/  ISETP.GE.AND P0, PT, R80, RZ, PT ;  /* 0x000000ff5000720c */ /* 0x000fe40003f06270 */
[----:B------:R-:W-:Y:S01]  /*36f0*/  @!P6 IMAD.MOV R59, RZ, RZ, -R59 ;  /* 0x000000ffff3be224 */ /* 0x000fe200078e0a3b */
[----:B------:R-:W-:Y:S01]  /*3700*/  ISETP.GE.AND P6, PT, R88, RZ, PT ;  /* 0x000000ff5800720c */ /* 0x000fe20003fc6270 */
[----:B------:R-:W-:Y:S01]  /*3710*/  @!P4 IMAD.MOV R52, RZ, RZ, -R52 ;  /* 0x000000ffff34c224 */ /* 0x000fe200078e0a34 */
[----:B------:R-:W-:-:S05]  /*3720*/  ISETP.GE.AND P4, PT, R82, RZ, PT ;  /* 0x000000ff5200720c */ /* 0x000fca0003f86270 */
[----:B------:R-:W-:Y:S01]  /*3730*/  @!P5 IMAD.MOV R60, RZ, RZ, -R60 ;  /* 0x000000ffff3cd224 */ /* 0x000fe200078e0a3c */
[----:B------:R-:W-:Y:S01]  /*3740*/  ISETP.GE.AND P5, PT, R9, RZ, PT ;  /* 0x000000ff0900720c */ /* 0x000fe20003fa6270 */
[----:B------:R-:W-:Y:S01]  /*3750*/  IMAD.SHL.U32 R9, R8, 0x2, RZ ;  /* 0x0000000208097824 */ /* 0x000fe200078e00ff */
[----:B------:R-:W-:Y:S01]  /*3760*/  SHF.R.S32.HI R67, RZ, 0x6, R8 ;  /* 0x00000006ff437819 */ /* 0x000fe20000011408 */
[----:B------:R-:W-:Y:S01]  /*3770*/  @!P0 IMAD.MOV R54, RZ, RZ, -R54 ;  /* 0x000000ffff368224 */ /* 0x000fe200078e0a36 */
[----:B------:R-:W-:Y:S01]  /*3780*/  ISETP.GE.AND P0, PT, R84, RZ, PT ;  /* 0x000000ff5400720c */ /* 0x000fe20003f06270 */
[----:B------:R-:W-:Y:S01]  /*3790*/  @!P6 IMAD.MOV R61, RZ, RZ, -R61 ;  /* 0x000000ffff3de224 */ /* 0x000fe200078e0a3d */
[----:B------:R-:W-:Y:S01]  /*37a0*/  ISETP.GE.AND P6, PT, R64, RZ, PT ;  /* 0x000000ff4000720c */ /* 0x000fe20003fc6270 */
[----:B------:R-:W-:Y:S01]  /*37b0*/  IMAD.MOV.U32 R80, RZ, RZ, R62 ;  /* 0x000000ffff507224 */ /* 0x000fe200078e003e */
[----:B------:R-:W-:Y:S02]  /*37c0*/  LOP3.LUT R10, R8, 0x40, RZ, 0xc0, !PT ;  /* 0x00000040080a7812 */ /* 0x000fe400078ec0ff */
[----:B------:R-:W-:Y:S01]  /*37d0*/  LOP3.LUT R9, R9, 0x7e, RZ, 0xc0, !PT ;  /* 0x0000007e09097812 */ /* 0x000fe200078ec0ff */
[----:B------:R-:W-:Y:S01]  /*37e0*/  IMAD.MOV.U32 R82, RZ, RZ, R65 ;  /* 0x000000ffff527224 */ /* 0x000fe200078e0041 */
[----:B------:R-:W-:Y:S01]  /*37f0*/  SGXT R62, R67, 0x1 ;  /* 0x00000001433e781a */ /* 0x000fe20000000200 */
[----:B------:R-:W-:Y:S01]  /*3800*/  @!P4 IMAD.MOV R80, RZ, RZ, -R80 ;  /* 0x000000ffff50c224 */ /* 0x000fe200078e0a50 */
[----:B------:R-:W-:-:S02]  /*3810*/  ISETP.NE.AND P4, PT, R7, RZ, PT ;  /* 0x000000ff0700720c */ /* 0x000fc40003f85270 */
[----:B------:R-:W-:Y:S01]  /*3820*/  LOP3.LUT R65, RZ, R7, RZ, 0x33, !PT ;  /* 0x00000007ff417212 */ /* 0x000fe200078e33ff */
[----:B------:R-:W-:Y:S01]  /*3830*/  IMAD R10, R10, 0x40, R9 ;  /* 0x000000400a0a7824 */ /* 0x000fe200078e0209 */
[----:B------:R-:W-:Y:S01]  /*3840*/  LOP3.LUT R9, R9, 0x90, R62, 0x78, !PT ;  /* 0x0000009009097812 */ /* 0x000fe200078e783e */
[----:B------:R-:W-:Y:S01]  /*3850*/  IMAD.MOV.U32 R64, RZ, RZ, R48 ;  /* 0x000000ffff407224 */ /* 0x000fe200078e0030 */
[----:B------:R-:W-:Y:S01]  /*3860*/  LOP3.LUT R8, R8, 0x1f, RZ, 0xc0, !PT ;  /* 0x0000001f08087812 */ /* 0x000fe200078ec0ff */
[----:B------:R-:W-:Y:S01]  /*3870*/  IMAD.MOV.U32 R62, RZ, RZ, R57 ;  /* 0x000000ffff3e7224 */ /* 0x000fe200078e0039 */
[C---:B------:R-:W-:Y:S01]  /*3880*/  SEL R84, R65.reuse, R13, !P4 ;  /* 0x0000000d41547207 */ /* 0x040fe20006000000 */
[----:B------:R-:W-:Y:S01]  /*3890*/  VIADD R13, R4, 0xfffffff8 ;  /* 0xfffffff8040d7836 */ /* 0x000fe20000000000 */
[----:B------:R-:W-:Y:S01]  /*38a0*/  SEL R71, R65, R71, !P4 ;  /* 0x0000004741477207 */ /* 0x000fe20006000000 */
[----:B------:R-:W-:Y:S02]  /*38b0*/  IMAD R204, R14, 0x1e, RZ ;  /* 0x0000001e0ecc7824 */ /* 0x000fe400078e02ff */
[----:B------:R-:W-:-:S02]  /*38c0*/  @!P5 IMAD.MOV R82, RZ, RZ, -R82 ;  /* 0x000000ffff52d224 */ /* 0x000fc400078e0a52 */
[----:B------:R-:W-:Y:S02]  /*38d0*/  VIADD R7, R4, 0x1f ;  /* 0x0000001f04077836 */ /* 0x000fe40000000000 */
[----:B------:R-:W-:Y:S02]  /*38e0*/  @!P0 IMAD.MOV R64, RZ, RZ, -R64 ;  /* 0x000000ffff408224 */ /* 0x000fe400078e0a40 */
[----:B------:R-:W-:Y:S01]  /*38f0*/  @!P6 IMAD.MOV R62, RZ, RZ, -R62 ;  /* 0x000000ffff3ee224 */ /* 0x000fe200078e0a3e */
[----:B------:R-:W-:Y:S01]  /*3900*/  ISETP.GE.U32.AND P5, PT, R13, 0x7fffffd9, PT ;  /* 0x7fffffd90d00780c */ /* 0x000fe20003fa6070 */
[----:B------:R-:W-:Y:S01]  /*3910*/  IMAD R81, R8, R15, RZ ;  /* 0x0000000f08517224 */ /* 0x000fe200078e02ff */
[----:B------:R-:W-:Y:S01]  /*3920*/  STL.64 [R1+0x10], R94 ;  /* 0x0000105e01007387 */ /* 0x000fe20000100a00 */
[----:B------:R-:W-:Y:S01]  /*3930*/  PRMT R37, RZ, 0x7610, R37 ;  /* 0x00007610ff257816 */ /* 0x000fe20000000025 */
[C---:B------:R-:W-:Y:S01]  /*3940*/  IMAD.WIDE R202, R204.reuse, 0x2, R250 ;  /* 0x00000002ccca7825 */ /* 0x040fe200078e02fa */
[C---:B------:R-:W-:Y:S01]  /*3950*/  SEL R57, R65.reuse, R75, !P4 ;  /* 0x0000004b41397207 */ /* 0x040fe20006000000 */
[----:B------:R0:W-:Y:S01]  /*3960*/  STL.64 [R1+0x8], R92 ;  /* 0x0000085c01007387 */ /* 0x0001e20000100a00 */
[----:B------:R-:W-:Y:S01]  /*3970*/  PRMT R13, RZ, 0x7610, R13 ;  /* 0x00007610ff0d7816 */ /* 0x000fe2000000000d */
[----:B------:R-:W-:Y:S01]  /*3980*/  IMAD.WIDE R204, R204, 0x2, R246 ;  /* 0x00000002cccc7825 */ /* 0x000fe200078e02f6 */
[C---:B------:R-:W-:Y:S01]  /*3990*/  SEL R85, R65.reuse, R42, !P4 ;  /* 0x0000002a41557207 */ /* 0x040fe20006000000 */
[----:B------:R-:W2:Y:S01]  /*39a0*/  @P3 LDG.E.U16 R37, desc[UR22][R202.64] ;  /* 0x00000016ca253981 */ /* 0x000ea2000c1e1500 */
[----:B------:R-:W-:-:S02]  /*39b0*/  SEL R86, R65, R44, !P4 ;  /* 0x0000002c41567207 */ /* 0x000fc40006000000 */
[C---:B------:R-:W-:Y:S01]  /*39c0*/  SEL R88, R65.reuse, R46, !P4 ;  /* 0x0000002e41587207 */ /* 0x040fe20006000000 */
[----:B------:R-:W2:Y:S01]  /*39d0*/  @P3 LDG.E.U16 R13, desc[UR22][R204.64] ;  /* 0x00000016cc0d3981 */ /* 0x000ea2000c1e1500 */
[C---:B------:R-:W-:Y:S02]  /*39e0*/  SEL R89, R65.reuse, R50, !P4 ;  /* 0x0000003241597207 */ /* 0x040fe40006000000 */
[C---:B------:R-:W-:Y:S02]  /*39f0*/  SEL R67, R65.reuse, R6, !P4 ;  /* 0x0000000641437207 */ /* 0x040fe40006000000 */
[C---:B------:R-:W-:Y:S02]  /*3a00*/  SEL R75, R65.reuse, R79, !P4 ;  /* 0x0000004f414b7207 */ /* 0x040fe40006000000 */
[----:B------:R-:W-:Y:S01]  /*3a10*/  SEL R101, R65, R59, !P4 ;  /* 0x0000003b41657207 */ /* 0x000fe20006000000 */
[----:B------:R-:W-:Y:S01]  /*3a20*/  IMAD R59, R71, UR7, RZ ;  /* 0x00000007473b7c24 */ /* 0x000fe2000f8e02ff */
[----:B------:R-:W-:-:S02]  /*3a30*/  SEL R66, R65, R66, !P4 ;  /* 0x0000004241427207 */ /* 0x000fc40006000000 */
[C---:B------:R-:W-:Y:S02]  /*3a40*/  SEL R90, R65.reuse, R69, !P4 ;  /* 0x00000045415a7207 */ /* 0x040fe40006000000 */
[C---:B------:R-:W-:Y:S02]  /*3a50*/  SEL R72, R65.reuse, R72, !P4 ;  /* 0x0000004841487207 */ /* 0x040fe40006000000 */
[C---:B0-----:R-:W-:Y:S02]  /*3a60*/  SEL R92, R65.reuse, R73, !P4 ;  /* 0x00000049415c7207 */ /* 0x041fe40006000000 */
[C---:B------:R-:W-:Y:S02]  /*3a70*/  SEL R74, R65.reuse, R74, !P4 ;  /* 0x0000004a414a7207 */ /* 0x040fe40006000000 */
[C---:B------:R-:W-:Y:S02]  /*3a80*/  SEL R76, R65.reuse, R76, !P4 ;  /* 0x0000004c414c7207 */ /* 0x040fe40006000000 */
[----:B------:R-:W-:-:S02]  /*3a90*/  SEL R77, R65, R77, !P4 ;  /* 0x0000004d414d7207 */ /* 0x000fc40006000000 */
[C---:B------:R-:W-:Y:S02]  /*3aa0*/  SEL R78, R65.reuse, R78, !P4 ;  /* 0x0000004e414e7207 */ /* 0x040fe40006000000 */
[C---:B------:R-:W-:Y:S02]  /*3ab0*/  SEL R79, R65.reuse, R70, !P4 ;  /* 0x00000046414f7207 */ /* 0x040fe40006000000 */
[C---:B------:R-:W-:Y:S02]  /*3ac0*/  SEL R83, R65.reuse, R83, !P4 ;  /* 0x0000005341537207 */ /* 0x040fe40006000000 */
[C---:B------:R-:W-:Y:S02]  /*3ad0*/  SEL R87, R65.reuse, R68, !P4 ;  /* 0x0000004441577207 */ /* 0x040fe40006000000 */
[C---:B------:R-:W-:Y:S02]  /*3ae0*/  SEL R91, R65.reuse, R63, !P4 ;  /* 0x0000003f415b7207 */ /* 0x040fe40006000000 */
[C---:B------:R-:W-:Y:S01]  /*3af0*/  SEL R95, R65.reuse, R58, !P4 ;  /* 0x0000003a415f7207 */ /* 0x040fe20006000000 */
[----:B------:R-:W-:Y:S01]  /*3b00*/  VIADD R58, R4, 0xfffffff0 ;  /* 0xfffffff0043a7836 */ /* 0x000fe20000000000 */
[----:B------:R-:W-:-:S02]  /*3b10*/  SEL R97, R65, R97, !P4 ;  /* 0x0000006141617207 */ /* 0x000fc40006000000 */
[C---:B------:R-:W-:Y:S02]  /*3b20*/  SEL R52, R65.reuse, R52, !P4 ;  /* 0x0000003441347207 */ /* 0x040fe40006000000 */
[C---:B------:R-:W-:Y:S02]  /*3b30*/  SEL R50, R65.reuse, R60, !P4 ;  /* 0x0000003c41327207 */ /* 0x040fe40006000000 */
[C---:B------:R-:W-:Y:S02]  /*3b40*/  SEL R48, R65.reuse, R54, !P4 ;  /* 0x0000003641307207 */ /* 0x040fe40006000000 */
[C---:B------:R-:W-:Y:S02]  /*3b50*/  SEL R46, R65.reuse, R61, !P4 ;  /* 0x0000003d412e7207 */ /* 0x040fe40006000000 */
[C---:B------:R-:W-:Y:S02]  /*3b60*/  SEL R44, R65.reuse, R80, !P4 ;  /* 0x00000050412c7207 */ /* 0x040fe40006000000 */
[----:B------:R-:W-:-:S02]  /*3b70*/  SEL R42, R65, R82, !P4 ;  /* 0x00000052412a7207 */ /* 0x000fc40006000000 */
[C---:B------:R-:W-:Y:S02]  /*3b80*/  SEL R99, R65.reuse, R62, !P4 ;  /* 0x0000003e41637207 */ /* 0x040fe40006000000 */
[----:B------:R-:W-:Y:S02]  /*3b90*/  SEL R6, R65, R64, !P4 ;  /* 0x0000004041067207 */ /* 0x000fe40006000000 */
[----:B------:R-:W-:Y:S01]  /*3ba0*/  ISETP.GT.AND P0, PT, R7, 0x1f, PT ;  /* 0x0000001f0700780c */ /* 0x000fe20003f04270 */
[----:B------:R-:W-:Y:S01]  /*3bb0*/  IMAD R61, R84, UR7, RZ ;  /* 0x00000007543d7c24 */ /* 0x000fe2000f8e02ff */
[----:B------:R-:W-:Y:S01]  /*3bc0*/  LEA R54, P4, R81, UR14, 0x1 ;  /* 0x0000000e51367c11 */ /* 0x000fe2000f8808ff */
[----:B------:R-:W-:Y:S01]  /*3bd0*/  IMAD R63, R85, UR7, RZ ;  /* 0x00000007553f7c24 */ /* 0x000fe2000f8e02ff */
[----:B------:R-:W-:Y:S02]  /*3be0*/  ISETP.LT.AND P0, PT, R8, R4, P0 ;  /* 0x000000040800720c */ /* 0x000fe40000701270 */
[----:B------:R-:W-:-:S02]  /*3bf0*/  SHF.R.U32.HI R96, RZ, 0x8, R56 ;  /* 0x00000008ff607819 */ /* 0x000fc40000011638 */
[----:B------:R-:W-:Y:S02]  /*3c00*/  LEA.HI.X.SX32 R4, R81, UR15, 0x1, P4 ;  /* 0x0000000f51047c11 */ /* 0x000fe4000a0f0eff */
[-C--:B------:R-:W-:Y:S01]  /*3c10*/  LEA R56, P3, R59, R54.reuse, 0x1 ;  /* 0x000000363b387211 */ /* 0x080fe200078608ff */
[----:B------:R-:W-:Y:S01]  /*3c20*/  IMAD R65, R86, UR7, RZ ;  /* 0x0000000756417c24 */ /* 0x000fe2000f8e02ff */
[----:B------:R-:W-:Y:S01]  /*3c30*/  ISETP.GE.U32.AND P6, PT, R58, 0x7fffffd1, PT ;  /* 0x7fffffd13a00780c */ /* 0x000fe20003fc6070 */
[----:B------:R-:W-:Y:S01]  /*3c40*/  IMAD R93, R57, UR7, RZ ;  /* 0x00000007395d7c24 */ /* 0x000fe2000f8e02ff */
[----:B------:R-:W-:Y:S01]  /*3c50*/  LEA R58, P4, R61, R54, 0x1 ;  /* 0x000000363d3a7211 */ /* 0x000fe200078808ff */
[----:B------:R-:W-:Y:S01]  /*3c60*/  IMAD R69, R88, UR7, RZ ;  /* 0x0000000758457c24 */ /* 0x000fe2000f8e02ff */
[----:B------:R-:W-:Y:S02]  /*3c70*/  LEA.HI.X.SX32 R57, R59, R4, 0x1, P3 ;  /* 0x000000043b397211 */ /* 0x000fe400018f0eff */
[----:B------:R-:W-:Y:S01]  /*3c80*/  LEA R60, P3, R63, R54, 0x1 ;  /* 0x000000363f3c7211 */ /* 0x000fe200078608ff */
[----:B------:R-:W-:Y:S01]  /*3c90*/  IMAD R71, R89, UR7, RZ ;  /* 0x0000000759477c24 */ /* 0x000fe2000f8e02ff */
[----:B------:R-:W-:-:S02]  /*3ca0*/  LEA.HI.X.SX32 R59, R61, R4, 0x1, P4 ;  /* 0x000000043d3b7211 */ /* 0x000fc400020f0eff */
[----:B------:R-:W-:Y:S01]  /*3cb0*/  LEA R62, P4, R65, R54, 0x1 ;  /* 0x00000036413e7211 */ /* 0x000fe200078808ff */
[----:B------:R-:W-:Y:S01]  /*3cc0*/  IMAD R73, R66, UR7, RZ ;  /* 0x0000000742497c24 */ /* 0x000fe2000f8e02ff */
[----:B------:R-:W-:Y:S02]  /*3cd0*/  LEA.HI.X.SX32 R61, R63, R4, 0x1, P3 ;  /* 0x000000043f3d7211 */ /* 0x000fe400018f0eff */
[----:B------:R-:W-:Y:S01]  /*3ce0*/  LEA R64, P3, R69, R54, 0x1 ;  /* 0x0000003645407211 */ /* 0x000fe200078608ff */
[----:B------:R-:W-:Y:S01]  /*3cf0*/  IMAD R81, R90, UR7, RZ ;  /* 0x000000075a517c24 */ /* 0x000fe2000f8e02ff */
[----:B------:R-:W-:Y:S02]  /*3d00*/  LEA.HI.X.SX32 R63, R65, R4, 0x1, P4 ;  /* 0x00000004413f7211 */ /* 0x000fe400020f0eff */
[----:B------:R-:W-:Y:S01]  /*3d10*/  LEA R66, P4, R71, R54, 0x1 ;  /* 0x0000003647427211 */ /* 0x000fe200078808ff */
[----:B------:R-:W-:Y:S01]  /*3d20*/  IMAD R85, R72, UR7, RZ ;  /* 0x0000000748557c24 */ /* 0x000fe2000f8e02ff */
[----:B------:R-:W-:Y:S01]  /*3d30*/  LEA.HI.X.SX32 R65, R69, R4, 0x1, P3 ;  /* 0x0000000445417211 */ /* 0x000fe200018f0eff */
[----:B------:R-:W-:Y:S01]  /*3d40*/  IMAD R109, R67, UR7, RZ ;  /* 0x00000007436d7c24 */ /* 0x000fe2000f8e02ff */
[----:B------:R-:W-:Y:S01]  /*3d50*/  LEA R68, P3, R73, R54, 0x1 ;  /* 0x0000003649447211 */ /* 0x000fe200078608ff */
[----:B------:R-:W-:Y:S01]  /*3d60*/  IMAD R89, R92, UR7, RZ ;  /* 0x000000075c597c24 */ /* 0x000fe2000f8e02ff */
[----:B------:R-:W-:-:S02]  /*3d70*/  LEA.HI.X.SX32 R67, R71, R4, 0x1, P4 ;  /* 0x0000000447437211 */ /* 0x000fc400020f0eff */
[----:B------:R-:W-:Y:S02]  /*3d80*/  LEA R70, P4, R81, R54, 0x1 ;  /* 0x0000003651467211 */ /* 0x000fe400078808ff */
[----:B------:R-:W-:Y:S01]  /*3d90*/  LEA.HI.X.SX32 R69, R73, R4, 0x1, P3 ;  /* 0x0000000449457211 */ /* 0x000fe200018f0eff */
[----:B------:R-:W-:Y:S01]  /*3da0*/  IMAD R103, R74, UR7, RZ ;  /* 0x000000074a677c24 */ /* 0x000fe2000f8e02ff */
[----:B------:R-:W-:Y:S02]  /*3db0*/  LEA R72, P3, R85, R54, 0x1 ;  /* 0x0000003655487211 */ /* 0x000fe400078608ff */
[----:B------:R-:W-:Y:S02]  /*3dc0*/  LEA.HI.X.SX32 R71, R81, R4, 0x1, P4 ;  /* 0x0000000451477211 */ /* 0x000fe400020f0eff */
[----:B------:R-:W-:Y:S01]  /*3dd0*/  LEA R74, P4, R89, R54, 0x1 ;  /* 0x00000036594a7211 */ /* 0x000fe200078808ff */
[----:B------:R-:W-:Y:S01]  /*3de0*/  IMAD R105, R76, UR7, RZ ;  /* 0x000000074c697c24 */ /* 0x000fe2000f8e02ff */
[----:B------:R-:W-:Y:S01]  /*3df0*/  LEA.HI.X.SX32 R73, R85, R4, 0x1, P3 ;  /* 0x0000000455497211 */ /* 0x000fe200018f0eff */
[----:B------:R-:W-:Y:S01]  /*3e00*/  IMAD R113, R75, UR7, RZ ;  /* 0x000000074b717c24 */ /* 0x000fe2000f8e02ff */
[----:B------:R-:W-:Y:S01]  /*3e10*/  LEA R76, P3, R93, R54, 0x1 ;  /* 0x000000365d4c7211 */ /* 0x000fe200078608ff */
[----:B------:R-:W-:Y:S01]  /*3e20*/  IMAD R111, R78, UR7, RZ ;  /* 0x000000074e6f7c24 */ /* 0x000fe2000f8e02ff */
[----:B------:R-:W-:Y:S01]  /*3e30*/  LEA.HI.X.SX32 R75, R89, R4, 0x1, P4 ;  /* 0x00000004594b7211 */ /* 0x000fe200020f0eff */
[----:B------:R-:W-:Y:S01]  /*3e40*/  IMAD R107, R77, UR7, RZ ;  /* 0x000000074d6b7c24 */ /* 0x000fe2000f8e02ff */
[----:B------:R-:W-:-:S02]  /*3e50*/  LEA R78, P4, R103, R54, 0x1 ;  /* 0x00000036674e7211 */ /* 0x000fc400078808ff */
[----:B------:R-:W-:Y:S01]  /*3e60*/  LEA.HI.X.SX32 R77, R93, R4, 0x1, P3 ;  /* 0x000000045d4d7211 */ /* 0x000fe200018f0eff */
[----:B------:R-:W-:Y:S01]  /*3e70*/  IMAD R93, R79, UR7, RZ ;  /* 0x000000074f5d7c24 */ /* 0x000fe2000f8e02ff */
[----:B------:R-:W-:Y:S02]  /*3e80*/  LEA R80, P3, R105, R54, 0x1 ;  /* 0x0000003669507211 */ /* 0x000fe400078608ff */
[----:B------:R-:W-:Y:S02]  /*3e90*/  LEA.HI.X.SX32 R79, R103, R4, 0x1, P4 ;  /* 0x00000004674f7211 */ /* 0x000fe400020f0eff */
[----:B------:R-:W-:Y:S01]  /*3ea0*/  LEA R82, P4, R107, R54, 0x1 ;  /* 0x000000366b527211 */ /* 0x000fe200078808ff */
[----:B------:R-:W-:Y:S01]  /*3eb0*/  IMAD R103, R83, UR7, RZ ;  /* 0x0000000753677c24 */ /* 0x000fe2000f8e02ff */
[----:B------:R-:W-:Y:S02]  /*3ec0*/  LEA.HI.X.SX32 R81, R105, R4, 0x1, P3 ;  /* 0x0000000469517211 */ /* 0x000fe400018f0eff */
[----:B------:R-:W-:-:S02]  /*3ed0*/  LEA R84, P3, R109, R54, 0x1 ;  /* 0x000000366d547211 */ /* 0x000fc400078608ff */
[----:B------:R-:W-:Y:S02]  /*3ee0*/  LEA.HI.X.SX32 R83, R107, R4, 0x1, P4 ;  /* 0x000000046b537211 */ /* 0x000fe400020f0eff */
[----:B------:R-:W-:Y:S01]  /*3ef0*/  LEA R86, P4, R111, R54, 0x1 ;  /* 0x000000366f567211 */ /* 0x000fe200078808ff */
[----:B------:R-:W-:Y:S01]  /*3f00*/  IMAD R105, R87, UR7, RZ ;  /* 0x0000000757697c24 */ /* 0x000fe2000f8e02ff */
[----:B------:R-:W-:Y:S02]  /*3f10*/  LEA.HI.X.SX32 R85, R109, R4, 0x1, P3 ;  /* 0x000000046d557211 */ /* 0x000fe400018f0eff */
[----:B------:R-:W-:Y:S02]  /*3f20*/  LEA R88, P3, R113, R54, 0x1 ;  /* 0x0000003671587211 */ /* 0x000fe400078608ff */
[----:B------:R-:W-:Y:S02]  /*3f30*/  LEA.HI.X.SX32 R87, R111, R4, 0x1, P4 ;  /* 0x000000046f577211 */ /* 0x000fe400020f0eff */
[----:B------:R-:W-:Y:S01]  /*3f40*/  LEA R90, P4, R93, R54, 0x1 ;  /* 0x000000365d5a7211 */ /* 0x000fe200078808ff */
[----:B------:R-:W-:Y:S01]  /*3f50*/  IMAD R107, R91, UR7, RZ ;  /* 0x000000075b6b7c24 */ /* 0x000fe2000f8e02ff */
[----:B------:R-:W-:-:S02]  /*3f60*/  LEA.HI.X.SX32 R89, R113, R4, 0x1, P3 ;  /* 0x0000000471597211 */ /* 0x000fc400018f0eff */
[----:B------:R-:W-:Y:S02]  /*3f70*/  LEA R92, P3, R103, R54, 0x1 ;  /* 0x00000036675c7211 */ /* 0x000fe400078608ff */
[----:B------:R-:W-:Y:S02]  /*3f80*/  LEA.HI.X.SX32 R91, R93, R4, 0x1, P4 ;  /* 0x000000045d5b7211 */ /* 0x000fe400020f0eff */
[----:B------:R-:W-:Y:S02]  /*3f90*/  LEA R94, P4, R105, R54, 0x1 ;  /* 0x00000036695e7211 */ /* 0x000fe400078808ff */
[-C--:B------:R-:W-:Y:S01]  /*3fa0*/  LEA.HI.X.SX32 R93, R103, R4.reuse, 0x1, P3 ;  /* 0x00000004675d7211 */ /* 0x080fe200018f0eff */
[----:B------:R-:W-:Y:S01]  /*3fb0*/  IMAD R103, R95, UR7, RZ ;  /* 0x000000075f677c24 */ /* 0x000fe2000f8e02ff */
[----:B------:R-:W-:Y:S02]  /*3fc0*/  LOP3.LUT P3, RZ, R96, 0x1, RZ, 0xc0, !PT ;  /* 0x0000000160ff7812 */ /* 0x000fe4000786c0ff */
[----:B------:R-:W-:-:S02]  /*3fd0*/  LEA.HI.X.SX32 R95, R105, R4, 0x1, P4 ;  /* 0x00000004695f7211 */ /* 0x000fc400020f0eff */
[----:B------:R-:W-:Y:S01]  /*3fe0*/  LEA R96, P4, R107, R54, 0x1 ;  /* 0x000000366b607211 */ /* 0x000fe200078808ff */
[----:B------:R-:W-:-:S03]  /*3ff0*/  IMAD R105, R97, UR7, RZ ;  /* 0x0000000761697c24 */ /* 0x000fc6000f8e02ff */
[----:B------:R-:W-:Y:S02]  /*4000*/  LEA.HI.X.SX32 R97, R107, R4, 0x1, P4 ;  /* 0x000000046b617211 */ /* 0x000fe400020f0eff */
[----:B------:R-:W-:Y:S01]  /*4010*/  LEA R98, P4, R103, R54, 0x1 ;  /* 0x0000003667627211 */ /* 0x000fe200078808ff */
[----:B------:R-:W-:-:S03]  /*4020*/  IMAD R107, R99, UR7, RZ ;  /* 0x00000007636b7c24 */ /* 0x000fc6000f8e02ff */
[----:B------:R-:W-:Y:S02]  /*4030*/  LEA.HI.X.SX32 R99, R103, R4, 0x1, P4 ;  /* 0x0000000467637211 */ /* 0x000fe400020f0eff */
[----:B------:R-:W-:Y:S01]  /*4040*/  LEA R100, P4, R105, R54, 0x1 ;  /* 0x0000003669647211 */ /* 0x000fe200078808ff */
[----:B------:R-:W-:Y:S01]  /*4050*/  IMAD R109, R101, UR7, RZ ;  /* 0x00000007656d7c24 */ /* 0x000fe2000f8e02ff */
[----:B------:R-:W-:-:S04]  /*4060*/  @!UP1 UIADD3 UR4, UPT, UPT, -UR5, 0x100000, URZ ;  /* 0x0010000005049890 */ /* 0x000fc8000fffe1ff */
[----:B------:R-:W-:Y:S02]  /*4070*/  @!UP1 USHF.L.U32 UR5, UR4, 0xb, URZ ;  /* 0x0000000b04059899 */ /* 0x000fe400080006ff */
[----:B------:R-:W-:Y:S01]  /*4080*/  @!UP1 USHF.L.U32 UR4, UR4, 0x1, URZ ;  /* 0x0000000104049899 */ /* 0x000fe200080006ff */
[----:B------:R-:W-:Y:S02]  /*4090*/  LEA.HI.X.SX32 R101, R105, R4, 0x1, P4 ;  /* 0x0000000469657211 */ /* 0x000fe400020f0eff */
[----:B------:R-:W-:Y:S01]  /*40a0*/  LEA R102, P4, R107, R54, 0x1 ;  /* 0x000000366b667211 */ /* 0x000fe200078808ff */
[----:B------:R-:W-:-:S03]  /*40b0*/  IMAD R111, R52, UR7, RZ ;  /* 0x00000007346f7c24 */ /* 0x000fc6000f8e02ff */
[----:B------:R-:W-:Y:S02]  /*40c0*/  LEA.HI.X.SX32 R103, R107, R4, 0x1, P4 ;  /* 0x000000046b677211 */ /* 0x000fe400020f0eff */
[C---:B------:R-:W-:Y:S01]  /*40d0*/  LEA R104, P4, R109.reuse, R54, 0x1 ;  /* 0x000000366d687211 */ /* 0x040fe200078808ff */
[----:B------:R-:W-:Y:S01]  /*40e0*/  VOTEU.ALL UP1, P1 ;  /* 0x0000000000ff7886 */ /* 0x000fe20000820000 */
[----:B------:R-:W-:Y:S02]  /*40f0*/  IMAD R113, R50, UR7, RZ ;  /* 0x0000000732717c24 */ /* 0x000fe4000f8e02ff */
[----:B------:R-:W-:Y:S02]  /*4100*/  LEA.HI.X.SX32 R105, R109, R4, 0x1, P4 ;  /* 0x000000046d697211 */ /* 0x000fe400020f0eff */
[C---:B------:R-:W-:Y:S01]  /*4110*/  LEA R106, P4, R111.reuse, R54, 0x1 ;  /* 0x000000366f6a7211 */ /* 0x040fe200078808ff */
[----:B------:R0:W1:Y:S01]  /*4120*/  @!UP1 SYNCS.EXCH.64 URZ, [UR9+0xc008], UR4 ;  /* 0x00c0080409ff95b2 */ /* 0x0000620008000100 */
[----:B---3--:R3:W-:Y:S02]  /*4130*/  STS.U16 [R10+UR9], R55 ;  /* 0x000000370a007988 */ /* 0x0087e40008000409 */
[----:B------:R-:W-:-:S02]  /*4140*/  LEA.HI.X.SX32 R107, R111, R4, 0x1, P4 ;  /* 0x000000046f6b7211 */ /* 0x000fc400020f0eff */
[C---:B------:R-:W-:Y:S01]  /*4150*/  LEA R108, P4, R113.reuse, R54, 0x1 ;  /* 0x00000036716c7211 */ /* 0x040fe200078808ff */
[----:B------:R-:W-:Y:S02]  /*4160*/  IMAD R115, R46, UR7, RZ ;  /* 0x000000072e737c24 */ /* 0x000fe4000f8e02ff */
[----:B---3--:R-:W-:Y:S01]  /*4170*/  IMAD R55, R48, UR7, RZ ;  /* 0x0000000730377c24 */ /* 0x008fe2000f8e02ff */
[----:B------:R-:W-:-:S04]  /*4180*/  LEA.HI.X.SX32 R109, R113, R4, 0x1, P4 ;  /* 0x00000004716d7211 */ /* 0x000fc800020f0eff */
[----:B------:R-:W-:Y:S01]  /*4190*/  LEA R110, P4, R55, R54, 0x1 ;  /* 0x00000036376e7211 */ /* 0x000fe200078808ff */
[----:B------:R-:W-:-:S03]  /*41a0*/  IMAD R117, R44, UR7, RZ ;  /* 0x000000072c757c24 */ /* 0x000fc6000f8e02ff */
[----:B------:R-:W-:Y:S02]  /*41b0*/  LEA.HI.X.SX32 R111, R55, R4, 0x1, P4 ;  /* 0x00000004376f7211 */ /* 0x000fe400020f0eff */
[----:B------:R-:W-:Y:S01]  /*41c0*/  LEA R112, P4, R115, R54, 0x1 ;  /* 0x0000003673707211 */ /* 0x000fe200078808ff */
[----:B------:R-:W-:-:S03]  /*41d0*/  IMAD R55, R42, UR7, RZ ;  /* 0x000000072a377c24 */ /* 0x000fc6000f8e02ff */
[----:B------:R-:W-:Y:S02]  /*41e0*/  LEA.HI.X.SX32 R113, R115, R4, 0x1, P4 ;  /* 0x0000000473717211 */ /* 0x000fe400020f0eff */
[----:B------:R-:W-:Y:S01]  /*41f0*/  LEA R114, P4, R117, R54, 0x1 ;  /* 0x0000003675727211 */ /* 0x000fe200078808ff */
[----:B------:R-:W-:-:S03]  /*4200*/  IMAD R239, R6, UR7, RZ ;  /* 0x0000000706ef7c24 */ /* 0x000fc6000f8e02ff */
[----:B------:R-:W-:Y:S02]  /*4210*/  LEA.HI.X.SX32 R115, R117, R4, 0x1, P4 ;  /* 0x0000000475737211 */ /* 0x000fe400020f0eff */
[C---:B------:R-:W-:Y:S02]  /*4220*/  LEA R116, P4, R55.reuse, R54, 0x1 ;  /* 0x0000003637747211 */ /* 0x040fe400078808ff */
[C---:B------:R-:W-:Y:S02]  /*4230*/  LOP3.LUT R6, R10.reuse, 0x10, RZ, 0x3c, !PT ;  /* 0x000000100a067812 */ /* 0x040fe400078e3cff */
[----:B------:R-:W-:Y:S02]  /*4240*/  LEA.HI.X.SX32 R117, R55, R4, 0x1, P4 ;  /* 0x0000000437757211 */ /* 0x000fe400020f0eff */
[C---:B------:R-:W-:Y:S01]  /*4250*/  LEA R54, P4, R239.reuse, R54, 0x1 ;  /* 0x00000036ef367211 */ /* 0x040fe200078808ff */
[----:B----4-:R3:W-:Y:S03]  /*4260*/  STS.U16 [R10+UR9+0x2000], R5 ;  /* 0x002000050a007988 */ /* 0x0107e60008000409 */
[----:B------:R-:W-:Y:S01]  /*4270*/  LEA.HI.X.SX32 R55, R239, R4, 0x1, P4 ;  /* 0x00000004ef377211 */ /* 0x000fe200020f0eff */
[----:B-----5:R-:W-:Y:S01]  /*4280*/  STS.U16 [R10+UR9+0x400], R237 ;  /* 0x000400ed0a007988 */ /* 0x020fe20008000409 */
[----:B------:R-:W-:-:S03]  /*4290*/  LOP3.LUT R4, R10, 0x30, RZ, 0x3c, !PT ;  /* 0x000000300a047812 */ /* 0x000fc600078e3cff */
[----:B--2---:R-:W-:Y:S01]  /*42a0*/  STS.U16 [R10+UR9+0x2400], R235 ;  /* 0x002400eb0a007988 */ /* 0x004fe20008000409 */
[----:B---3--:R-:W-:-:S03]  /*42b0*/  LOP3.LUT R5, R10, 0x20, RZ, 0x3c, !PT ;  /* 0x000000200a057812 */ /* 0x008fc600078e3cff */
[----:B------:R-:W-:Y:S04]  /*42c0*/  STS.U16 [R10+UR9+0x800], R233 ;  /* 0x000800e90a007988 */ /* 0x000fe80008000409 */
[----:B------:R-:W-:Y:S04]  /*42d0*/  STS.U16 [R10+UR9+0x2800], R231 ;  /* 0x002800e70a007988 */ /* 0x000fe80008000409 */
[----:B------:R-:W-:Y:S04]  /*42e0*/  STS.U16 [R10+UR9+0xc00], R229 ;  /* 0x000c00e50a007988 */ /* 0x000fe80008000409 */
[----:B------:R-:W-:Y:S04]  /*42f0*/  STS.U16 [R10+UR9+0x2c00], R227 ;  /* 0x002c00e30a007988 */ /* 0x000fe80008000409 */
[----:B------:R2:W-:Y:S04]  /*4300*/  STS.U16 [R6+UR9+0xc80], R3 ;  /* 0x000c800306007988 */ /* 0x0005e80008000409 */
[----:B------:R-:W-:Y:S04]  /*4310*/  STS.U16 [R6+UR9+0x480], R219 ;  /* 0x000480db06007988 */ /* 0x000fe80008000409 */
[----:B------:R-:W-:Y:S01]  /*4320*/  STS.U16 [R6+UR9+0x2480], R225 ;  /* 0x002480e106007988 */ /* 0x000fe20008000409 */
[----:B--2---:R-:W-:-:S03]  /*4330*/  LOP3.LUT R3, R10, 0x40, RZ, 0x3c, !PT ;  /* 0x000000400a037812 */ /* 0x004fc600078e3cff */
[----:B------:R-:W-:Y:S04]  /*4340*/  STS.U16 [R6+UR9+0x880], R223 ;  /* 0x000880df06007988 */ /* 0x000fe80008000409 */
        /* <DEDUP_REMOVED lines=20> */
[----:B------:R-:W-:Y:S01]  /*4490*/  STS.U16 [R4+UR9+0x2d80], R49 ;  /* 0x002d803104007988 */ /* 0x000fe20008000409 */
[----:B------:R-:W-:-:S03]  /*44a0*/  IMAD R212, R14, 0x7, RZ ;  /* 0x000000070ed47824 */ /* 0x000fc600078e02ff */
[----:B------:R2:W-:Y:S01]  /*44b0*/  STS.U16 [R3+UR9+0x600], R0 ;  /* 0x0006000003007988 */ /* 0x0005e20008000409 */
[C---:B------:R-:W-:Y:S02]  /*44c0*/  IMAD R214, R14.reuse, 0xf, RZ ;  /* 0x0000000f0ed67824 */ /* 0x040fe400078e02ff */
[C---:B------:R-:W-:Y:S01]  /*44d0*/  IMAD R216, R14.reuse, 0x17, RZ ;  /* 0x000000170ed87824 */ /* 0x040fe200078e02ff */
[----:B------:R-:W-:Y:S01]  /*44e0*/  STS.U16 [R3+UR9+0x200], R26 ;  /* 0x0002001a03007988 */ /* 0x000fe20008000409 */
[----:B------:R-:W-:Y:S01]  /*44f0*/  IMAD R218, R14, 0x1f, RZ ;  /* 0x0000001f0eda7824 */ /* 0x000fe200078e02ff */
[----:B--2---:R-:W-:Y:S02]  /*4500*/  LOP3.LUT R0, R10, 0x60, RZ, 0x3c, !PT ;  /* 0x000000600a007812 */ /* 0x004fe400078e3cff */
[----:B------:R-:W-:Y:S01]  /*4510*/  STS.U16 [R3+UR9+0x2200], R24 ;  /* 0x0022001803007988 */ /* 0x000fe20008000409 */
[----:B------:R-:W-:-:S03]  /*4520*/  IMAD.WIDE R248, R212, 0x2, R250 ;  /* 0x00000002d4f87825 */ /* 0x000fc600078e02fa */
[----:B------:R-:W-:Y:S01]  /*4530*/  STS.U16 [R3+UR9+0x2600], R22 ;  /* 0x0026001603007988 */ /* 0x000fe20008000409 */
[----:B------:R-:W-:-:S03]  /*4540*/  IMAD.WIDE R206, R214, 0x2, R250 ;  /* 0x00000002d6ce7825 */ /* 0x000fc600078e02fa */
[----:B------:R-:W-:Y:S01]  /*4550*/  STS.U16 [R3+UR9+0xa00], R12 ;  /* 0x000a000c03007988 */ /* 0x000fe20008000409 */
[----:B------:R-:W-:-:S03]  /*4560*/  IMAD.WIDE R208, R216, 0x2, R250 ;  /* 0x00000002d8d07825 */ /* 0x000fc600078e02fa */
[----:B------:R-:W-:Y:S01]  /*4570*/  STS.U16 [R3+UR9+0x2a00], R20 ;  /* 0x002a001403007988 */ /* 0x000fe20008000409 */
[----:B------:R-:W-:-:S03]  /*4580*/  IMAD.WIDE R210, R218, 0x2, R250 ;  /* 0x00000002dad27825 */ /* 0x000fc600078e02fa */
[----:B------:R-:W-:Y:S04]  /*4590*/  STS.U16 [R3+UR9+0xe00], R18 ;  /* 0x000e001203007988 */ /* 0x000fe80008000409 */
[----:B------:R-:W-:Y:S01]  /*45a0*/  STS.U16 [R3+UR9+0x2e00], R16 ;  /* 0x002e001003007988 */ /* 0x000fe20008000409 */
[----:B------:R-:W-:-:S03]  /*45b0*/  PRMT R46, RZ, 0x7610, R46 ;  /* 0x00007610ff2e7816 */ /* 0x000fc6000000002e */
[----:B------:R-:W-:Y:S01]  /*45c0*/  STS.U16 [R2+UR9+0x280], R45 ;  /* 0x0002802d02007988 */ /* 0x000fe20008000409 */
[----:B------:R-:W-:-:S03]  /*45d0*/  PRMT R44, RZ, 0x7610, R44 ;  /* 0x00007610ff2c7816 */ /* 0x000fc6000000002c */
[----:B------:R2:W-:Y:S01]  /*45e0*/  STS.U16 [R2+UR9+0x2280], R43 ;  /* 0x0022802b02007988 */ /* 0x0005e20008000409 */
[----:B------:R-:W-:-:S03]  /*45f0*/  PRMT R42, RZ, 0x7610, R42 ;  /* 0x00007610ff2a7816 */ /* 0x000fc6000000002a */
[----:B------:R3:W-:Y:S01]  /*4600*/  STS.U16 [R2+UR9+0x680], R41 ;  /* 0x0006802902007988 */ /* 0x0007e20008000409 */
[----:B------:R-:W-:-:S03]  /*4610*/  PRMT R40, RZ, 0x7610, R40 ;  /* 0x00007610ff287816 */ /* 0x000fc60000000028 */
[----:B------:R4:W-:Y:S01]  /*4620*/  STS.U16 [R2+UR9+0x2680], R39 ;  /* 0x0026802702007988 */ /* 0x0009e20008000409 */
[----:B------:R-:W-:-:S03]  /*4630*/  PRMT R38, RZ, 0x7610, R38 ;  /* 0x00007610ff267816 */ /* 0x000fc60000000026 */
[----:B------:R5:W-:Y:S01]  /*4640*/  STS.U16 [R2+UR9+0xa80], R17 ;  /* 0x000a801102007988 */ /* 0x000be20008000409 */
[----:B--2---:R-:W-:-:S03]  /*4650*/  PRMT R43, RZ, 0x7610, R43 ;  /* 0x00007610ff2b7816 */ /* 0x004fc6000000002b */
[----:B------:R2:W-:Y:S01]  /*4660*/  STS.U16 [R2+UR9+0x2a80], R19 ;  /* 0x002a801302007988 */ /* 0x0005e20008000409 */
[----:B---3--:R-:W-:-:S03]  /*4670*/  PRMT R41, RZ, 0x7610, R41 ;  /* 0x00007610ff297816 */ /* 0x008fc60000000029 */
[----:B------:R3:W-:Y:S01]  /*4680*/  STS.U16 [R2+UR9+0xe80], R21 ;  /* 0x000e801502007988 */ /* 0x0007e20008000409 */
[----:B----4-:R-:W-:-:S03]  /*4690*/  PRMT R39, RZ, 0x7610, R39 ;  /* 0x00007610ff277816 */ /* 0x010fc60000000027 */
[----:B------:R4:W-:Y:S01]  /*46a0*/  STS.U16 [R2+UR9+0x2e80], R23 ;  /* 0x002e801702007988 */ /* 0x0009e20008000409 */
[----:B-----5:R-:W-:Y:S01]  /*46b0*/  PRMT R17, RZ, 0x7610, R17 ;  /* 0x00007610ff117816 */ /* 0x020fe20000000011 */
[----:B------:R-:W-:Y:S01]  /*46c0*/  IMAD.WIDE R212, R212, 0x2, R246 ;  /* 0x00000002d4d47825 */ /* 0x000fe200078e02f6 */
[----:B--2---:R-:W-:Y:S01]  /*46d0*/  PRMT R19, RZ, 0x7610, R19 ;  /* 0x00007610ff137816 */ /* 0x004fe20000000013 */
[----:B------:R2:W-:Y:S01]  /*46e0*/  STS.U16 [R0+UR9+0x300], R25 ;  /* 0x0003001900007988 */ /* 0x0005e20008000409 */
[----:B------:R-:W-:Y:S01]  /*46f0*/  PRMT R36, RZ, 0x7610, R36 ;  /* 0x00007610ff247816 */ /* 0x000fe20000000024 */
[----:B------:R-:W-:Y:S01]  /*4700*/  IMAD.WIDE R214, R214, 0x2, R246 ;  /* 0x00000002d6d67825 */ /* 0x000fe200078e02f6 */
[----:B---3--:R-:W-:Y:S01]  /*4710*/  PRMT R21, RZ, 0x7610, R21 ;  /* 0x00007610ff157816 */ /* 0x008fe20000000015 */
[----:B------:R-:W3:Y:S01]  /*4720*/  @!P5 LDG.E.U16 R17, desc[UR22][R248.64] ;  /* 0x00000016f811d981 */ /* 0x000ee2000c1e1500 */
[----:B------:R-:W-:Y:S01]  /*4730*/  PRMT R34, RZ, 0x7610, R34 ;  /* 0x00007610ff227816 */ /* 0x000fe20000000022 */
[----:B------:R-:W-:Y:S01]  /*4740*/  IMAD.WIDE R216, R216, 0x2, R246 ;  /* 0x00000002d8d87825 */ /* 0x000fe200078e02f6 */
[----:B----4-:R-:W-:Y:S01]  /*4750*/  PRMT R23, RZ, 0x7610, R23 ;  /* 0x00007610ff177816 */ /* 0x010fe20000000017 */
[----:B------:R-:W4:Y:S01]  /*4760*/  @!P6 LDG.E.U16 R43, desc[UR22][R206.64] ;  /* 0x00000016ce2be981 */ /* 0x000f22000c1e1500 */
[----:B------:R-:W-:Y:S01]  /*4770*/  PRMT R32, RZ, 0x7610, R32 ;  /* 0x00007610ff207816 */ /* 0x000fe20000000020 */
[----:B------:R-:W-:Y:S01]  /*4780*/  IMAD.WIDE R218, R218, 0x2, R246 ;  /* 0x00000002dada7825 */ /* 0x000fe200078e02f6 */
[----:B--2---:R-:W-:Y:S01]  /*4790*/  PRMT R25, RZ, 0x7610, R25 ;  /* 0x00007610ff197816 */ /* 0x004fe20000000019 */
[----:B------:R-:W2:Y:S01]  /*47a0*/  @P3 LDG.E.U16 R39, desc[UR22][R208.64] ;  /* 0x00000016d0273981 */ /* 0x000ea2000c1e1500 */
[----:B------:R-:W-:-:S02]  /*47b0*/  PRMT R30, RZ, 0x7610, R30 ;  /* 0x00007610ff1e7816 */ /* 0x000fc4000000001e */
[----:B------:R-:W-:Y:S01]  /*47c0*/  PRMT R28, RZ, 0x7610, R28 ;  /* 0x00007610ff1c7816 */ /* 0x000fe2000000001c */
[----:B------:R-:W5:Y:S01]  /*47d0*/  @!P2 LDG.E.U16 R23, desc[UR22][R210.64] ;  /* 0x00000016d217a981 */ /* 0x000f62000c1e1500 */
[----:B------:R-:W-:Y:S02]  /*47e0*/  PRMT R26, RZ, 0x7610, R26 ;  /* 0x00007610ff1a7816 */ /* 0x000fe4000000001a */
[----:B------:R-:W-:Y:S01]  /*47f0*/  PRMT R24, RZ, 0x7610, R24 ;  /* 0x00007610ff187816 */ /* 0x000fe20000000018 */
[----:B------:R-:W5:Y:S01]  /*4800*/  @!P5 LDG.E.U16 R19, desc[UR22][R212.64] ;  /* 0x00000016d413d981 */ /* 0x000f62000c1e1500 */
[----:B------:R-:W-:Y:S02]  /*4810*/  PRMT R16, RZ, 0x7610, R16 ;  /* 0x00007610ff107816 */ /* 0x000fe40000000010 */
[----:B------:R-:W-:Y:S01]  /*4820*/  PRMT R22, RZ, 0x7610, R22 ;  /* 0x00007610ff167816 */ /* 0x000fe20000000016 */
[----:B------:R-:W5:Y:S01]  /*4830*/  @!P6 LDG.E.U16 R41, desc[UR22][R214.64] ;  /* 0x00000016d629e981 */ /* 0x000f62000c1e1500 */
[----:B------:R-:W-:-:S02]  /*4840*/  PRMT R20, RZ, 0x7610, R20 ;  /* 0x00007610ff147816 */ /* 0x000fc40000000014 */
[----:B------:R-:W-:Y:S01]  /*4850*/  PRMT R18, RZ, 0x7610, R18 ;  /* 0x00007610ff127816 */ /* 0x000fe20000000012 */
[----:B------:R-:W5:Y:S01]  /*4860*/  @P3 LDG.E.U16 R25, desc[UR22][R216.64] ;  /* 0x00000016d8193981 */ /* 0x000f62000c1e1500 */
[----:B------:R-:W-:Y:S02]  /*4870*/  PRMT R222, RZ, 0x7610, R222 ;  /* 0x00007610ffde7816 */ /* 0x000fe400000000de */
[----:B------:R-:W-:Y:S01]  /*4880*/  PRMT R224, RZ, 0x7610, R224 ;  /* 0x00007610ffe07816 */ /* 0x000fe200000000e0 */
[----:B------:R-:W5:Y:S01]  /*4890*/  @!P2 LDG.E.U16 R21, desc[UR22][R218.64] ;  /* 0x00000016da15a981 */ /* 0x000f62000c1e1500 */
[----:B------:R-:W-:Y:S02]  /*48a0*/  PRMT R226, RZ, 0x7610, R226 ;  /* 0x00007610ffe27816 */ /* 0x000fe400000000e2 */
[----:B------:R-:W-:Y:S01]  /*48b0*/  PRMT R228, RZ, 0x7610, R228 ;  /* 0x00007610ffe47816 */ /* 0x000fe200000000e4 */
[----:B------:R-:W5:Y:S01]  /*48c0*/  @P0 LDG.E.U16 R46, desc[UR22][R56.64] ;  /* 0x00000016382e0981 */ /* 0x000f62000c1e1500 */
[----:B------:R-:W-:-:S02]  /*48d0*/  PRMT R230, RZ, 0x7610, R230 ;  /* 0x00007610ffe67816 */ /* 0x000fc400000000e6 */
[----:B------:R-:W-:Y:S01]  /*48e0*/  PRMT R232, RZ, 0x7610, R232 ;  /* 0x00007610ffe87816 */ /* 0x000fe200000000e8 */
[----:B------:R-:W5:Y:S01]  /*48f0*/  @P0 LDG.E.U16 R44, desc[UR22][R60.64] ;  /* 0x000000163c2c0981 */ /* 0x000f62000c1e1500 */
[----:B------:R-:W-:Y:S02]  /*4900*/  PRMT R234, RZ, 0x7610, R234 ;  /* 0x00007610ffea7816 */ /* 0x000fe400000000ea */
[----:B------:R-:W-:Y:S01]  /*4910*/  PRMT R236, RZ, 0x7610, R236 ;  /* 0x00007610ffec7816 */ /* 0x000fe200000000ec */
[----:B------:R-:W5:Y:S01]  /*4920*/  @P0 LDG.E.U16 R42, desc[UR22][R64.64] ;  /* 0x00000016402a0981 */ /* 0x000f62000c1e1500 */
        /* <DEDUP_REMOVED lines=11> */
[----:B------:R-:W5:Y:S04]  /*49e0*/  @P0 LDG.E.U16 R34, desc[UR22][R80.64] ;  /* 0x0000001650220981 */ /* 0x000f68000c1e1500 */
        /* <DEDUP_REMOVED lines=24> */
[----:B------:R-:W5:Y:S01]  /*4b70*/  @P0 LDG.E.U16 R50, desc[UR22][R54.64] ;  /* 0x0000001636320981 */ /* 0x000f62000c1e1500 */
[----:B------:R-:W-:-:S03]  /*4b80*/  LOP3.LUT R12, R10, 0x70, RZ, 0x3c, !PT ;  /* 0x000000700a0c7812 */ /* 0x000fc600078e3cff */
[----:B------:R0:W-:Y:S04]  /*4b90*/  STS.U16 [R0+UR9+0x2f00], R13 ;  /* 0x002f000d00007988 */ /* 0x0001e80008000409 */
[----:B------:R-:W-:Y:S04]  /*4ba0*/  STS.U16 [R0+UR9+0x2300], R27 ;  /* 0x0023001b00007988 */ /* 0x000fe80008000409 */
[----:B------:R-:W-:Y:S01]  /*4bb0*/  STS.U16 [R0+UR9+0x700], R29 ;  /* 0x0007001d00007988 */ /* 0x000fe20008000409 */
[----:B0-----:R-:W-:-:S03]  /*4bc0*/  LOP3.LUT R13, R9, 0x20, RZ, 0x3c, !PT ;  /* 0x00000020090d7812 */ /* 0x001fc600078e3cff */
[----:B------:R-:W-:Y:S04]  /*4bd0*/  STS.U16 [R0+UR9+0x2700], R31 ;  /* 0x0027001f00007988 */ /* 0x000fe80008000409 */
[----:B------:R-:W-:Y:S04]  /*4be0*/  STS.U16 [R0+UR9+0xb00], R33 ;  /* 0x000b002100007988 */ /* 0x000fe80008000409 */
[----:B------:R-:W-:Y:S04]  /*4bf0*/  STS.U16 [R0+UR9+0x2b00], R35 ;  /* 0x002b002300007988 */ /* 0x000fe80008000409 */
[----:B------:R-:W-:Y:S01]  /*4c00*/  STS.U16 [R0+UR9+0xf00], R37 ;  /* 0x000f002500007988 */ /* 0x000fe20008000409 */
[----:B------:R-:W-:Y:S01]  /*4c10*/  UIADD3 UR4, UPT, UPT, UR9, 0x4000, URZ ;  /* 0x0000400009047890 */ /* 0x000fe2000fffe0ff */
[----:B------:R-:W-:-:S02]  /*4c20*/  ISETP.NE.U32.AND P0, PT, RZ, UR6, PT ;  /* 0x00000006ff007c0c */ /* 0x000fc4000bf05070 */
[----:B------:R-:W-:Y:S01]  /*4c30*/  STL.64 [R1], R248 ;  /* 0x000000f801007387 */ /* 0x000fe20000100a00 */
[----:B------:R-:W-:Y:S01]  /*4c40*/  USHF.R.U32.HI UR4, URZ, 0x4, UR4 ;  /* 0x00000004ff047899 */ /* 0x000fe20008011604 */
[----:B------:R-:W-:-:S03]  /*4c50*/  ISETP.LT.OR P2, PT, R7, 0x20, P0 ;  /* 0x000000200700780c */ /* 0x000fc60000741670 */
[----:B------:R-:W-:-:S04]  /*4c60*/  USGXT.U32 UR16, UR4, 0xe ;  /* 0x0000000e0410789a */ /* 0x000fc80008000000 */
[----:B------:R-:W-:Y:S01]  /*4c70*/  UIADD3 UR18, UP1, UPT, UR16, 0x1000080, URZ ;  /* 0x0100008010127890 */ /* 0x000fe2000ff3e0ff */
[----:B------:R-:W-:-:S03]  /*4c80*/  UMOV UR4, URZ ;  /* 0x000000ff00047c82 */ /* 0x000fc60008000000 */
[----:B------:R-:W-:Y:S01]  /*4c90*/  UIADD3.X UR19, UPT, UPT, UR4, 0x40004040, URZ, UP1, !UPT ;  /* 0x4000404004137890 */ /* 0x000fe20008ffe4ff */
[----:B---3--:R-:W-:Y:S04]  /*4ca0*/  STS.U16 [R12+UR9+0x380], R17 ;  /* 0x000380110c007988 */ /* 0x008fe80008000409 */
[----:B----4-:R-:W-:Y:S04]  /*4cb0*/  STS.U16 [R12+UR9+0x780], R43 ;  /* 0x0007802b0c007988 */ /* 0x010fe80008000409 */
[----:B--2---:R-:W-:Y:S04]  /*4cc0*/  STS.U16 [R12+UR9+0xb80], R39 ;  /* 0x000b80270c007988 */ /* 0x004fe80008000409 */
[----:B-----5:R-:W-:Y:S04]  /*4cd0*/  STS.U16 [R12+UR9+0xf80], R23 ;  /* 0x000f80170c007988 */ /* 0x020fe80008000409 */
        /* <DEDUP_REMOVED lines=35> */
[----:B------:R2:W-:Y:S01]  /*4f10*/  STS.U16 [R13+UR9+0x9f00], R50 ;  /* 0x009f00320d007988 */ /* 0x0005e20008000409 */
[----:B-1----:R1:W-:Y:S06]  /*4f20*/  MEMBAR.ALL.CTA ;  /* 0x0000000000007992 */ /* 0x0023ec0000008000 */
[----:B-1----:R-:W1:Y:S01]  /*4f30*/  FENCE.VIEW.ASYNC.S ;  /* 0x00000000000073c6 */ /* 0x002e620000000000 */
[----:B0-----:R-:W-:-:S04]  /*4f40*/  SHF.R.S32.HI R16, RZ, 0x1f, R7 ;  /* 0x0000001fff107819 */ /* 0x001fc80000011407 */
[----:B------:R-:W-:-:S04]  /*4f50*/  LEA.HI R16, R16, R7, RZ, 0x5 ;  /* 0x0000000710107211 */ /* 0x000fc800078f28ff */
[----:B------:R-:W-:-:S04]  /*4f60*/  SHF.R.S32.HI R16, RZ, 0x5, R16 ;  /* 0x00000005ff107819 */ /* 0x000fc80000011410 */
[----:B------:R-:W-:-:S05]  /*4f70*/  VIMNMX R16, PT, PT, R16, 0x1, !PT ;  /* 0x0000000110107848 */ /* 0x000fca0007fe0100 */
[----:B------:R-:W-:Y:S01]  /*4f80*/  VIADD R16, R16, 0xffffffff ;  /* 0xffffffff10107836 */ /* 0x000fe20000000000 */
[----:B-1----:R-:W-:Y:S04]  /*4f90*/  BAR.SYNC.DEFER_BLOCKING 0x0 ;  /* 0x0000000000007b1d */ /* 0x002fe80000010000 */
[----:B------:R-:W-:Y:S02]  /*4fa0*/  ISETP.NE.U32.AND P3, PT, R16, RZ, PT ;  /* 0x000000ff1000720c */ /* 0x000fe40003f65070 */
[----:B--2---:R-:W-:Y:S11]  /*4fb0*/  @P2 BRA `(.L_x_6) ;  /* 0x0000000000902947 */ /* 0x004ff60003800000 */
[----:B------:R-:W-:Y:S02]  /*4fc0*/  USHF.R.U32.HI UR14, URZ, 0x4, UR9 ;  /* 0x00000004ff0e7899 */ /* 0x000fe40008011609 */
[----:B------:R-:W-:Y:S02]  /*4fd0*/  UIADD3 UR5, UPT, UPT, UR9, 0x8000, URZ ;  /* 0x0000800009057890 */ /* 0x000fe4000fffe0ff */
[----:B------:R-:W-:Y:S02]  /*4fe0*/  USGXT.U32 UR14, UR14, 0xe ;  /* 0x0000000e0e0e789a */ /* 0x000fe40008000000 */
[----:B------:R-:W-:Y:S02]  /*4ff0*/  USHF.R.U32.HI UR5, URZ, 0x4, UR5 ;  /* 0x00000004ff057899 */ /* 0x000fe40008011605 */
[----:B------:R-:W-:Y:S01]  /*5000*/  UIADD3 UR26, UP1, UPT, UR14, 0x1000080, URZ ;  /* 0x010000800e1a7890 */ /* 0x000fe2000ff3e0ff */
[----:B------:R-:W-:Y:S01]  /*5010*/  UMOV UR4, URZ ;  /* 0x000000ff00047c82 */ /* 0x000fe20008000000 */
[----:B------:R-:W-:-:S02]  /*5020*/  USGXT.U32 UR6, UR5, 0xe ;  /* 0x0000000e0506789a */ /* 0x000fc40008000000 */
[----:B------:R-:W-:Y:S01]  /*5030*/  UIADD3.X UR27, UPT, UPT, UR4, 0x40004040, URZ, UP1, !UPT ;  /* 0x40004040041b7890 */ /* 0x000fe20008ffe4ff */
[----:B------:R-:W-:Y:S01]  /*5040*/  UMOV UR12, 0xfffffffe ;  /* 0xfffffffe000c7882 */ /* 0x000fe20000000000 */
[----:B------:R-:W-:Y:S01]  /*5050*/  UMOV UR13, 0x7fffbfdf ;  /* 0x7fffbfdf000d7882 */ /* 0x000fe20000000000 */
[----:B------:R-:W-:Y:S01]  /*5060*/  UMOV UR7, URZ ;  /* 0x000000ff00077c82 */ /* 0x000fe20008000000 */
[----:B------:R-:W-:Y:S02]  /*5070*/  ULOP3.LUT UR14, UR14, 0x1000000, URZ, 0xfc, !UPT ;  /* 0x010000000e0e7892 */ /* 0x000fe4000f8efcff */
[----:B------:R-:W-:Y:S02]  /*5080*/  UIADD3.64 UR12, UPT, UPT, UR6, -UR12, URZ ;  /* 0x8000000c060c7297 */ /* 0x000fe4000fffe0ff */
[----:B------:R-:W-:Y:S02]  /*5090*/  UIADD3 UR17, UPT, UPT, UR8, 0x80, URZ ;  /* 0x0000008008117890 */ /* 0x000fe4000fffe0ff */
[----:B------:R-:W-:-:S02]  /*50a0*/  UIADD3.64 UR20, UPT, UPT, UR26, 0x180, URZ ;  /* 0x000001801a147897 */ /* 0x000fc4000fffe0ff */
[----:B------:R-:W-:Y:S02]  /*50b0*/  UIADD3 UR34, UPT, UPT, UR8, 0x80, URZ ;  /* 0x0000008008227890 */ /* 0x000fe4000fffe0ff */
[----:B------:R-:W-:Y:S01]  /*50c0*/  UIADD3.64 UR24, UPT, UPT, UR26, 0x200, URZ ;  /* 0x000002001a187897 */ /* 0x000fe2000fffe0ff */
[----:B------:R-:W-:Y:S01]  /*50d0*/  UMOV UR28, 0x0 ;  /* 0x00000000001c7882 */ /* 0x000fe20000000000 */
[----:B------:R-:W-:Y:S01]  /*50e0*/  UMOV UR29, 0x8208490 ;  /* 0x08208490001d7882 */ /* 0x000fe20000000000 */
[----:B------:R-:W-:Y:S01]  /*50f0*/  UMOV UR7, 0x80004020 ;  /* 0x8000402000077882 */ /* 0x000fe20000000000 */
[----:B------:R-:W-:Y:S01]  /*5100*/  UMOV UR15, 0x40004040 ;  /* 0x40004040000f7882 */ /* 0x000fe20000000000 */
[----:B------:R-:W-:Y:S01]  /*5110*/  UMOV UR30, 0x0 ;  /* 0x00000000001e7882 */ /* 0x000fe20000000000 */
[----:B------:R-:W-:Y:S01]  /*5120*/  UMOV UR31, 0x8208490 ;  /* 0x08208490001f7882 */ /* 0x000fe20000000000 */
[----:B------:R-:W-:Y:S01]  /*5130*/  UMOV UR32, 0x0 ;  /* 0x0000000000207882 */ /* 0x000fe20000000000 */
[----:B------:R-:W-:Y:S01]  /*5140*/  UMOV UR33, 0x8208490 ;  /* 0x0820849000217882 */ /* 0x000fe20000000000 */
[----:B------:R-:W-:Y:S01]  /*5150*/  UMOV UR4, UR11 ;  /* 0x0000000b00047c82 */ /* 0x000fe20008000000 */
[----:B------:R-:W-:Y:S01]  /*5160*/  UMOV UR5, URZ ;  /* 0x000000ff00057c82 */ /* 0x000fe20008000000 */
[----:B------:R0:W-:Y:S01]  /*5170*/  UTCHMMA gdesc[UR14], gdesc[UR6], tmem[UR8], tmem[UR28], idesc[UR29], !UPT ;  /* 0x00ff1c060e0075ea */ /* 0x0001e2000f800008 */
[----:B------:R-:W-:Y:S01]  /*5180*/  UMOV UR36, 0x0 ;  /* 0x0000000000247882 */ /* 0x000fe20000000000 */
[----:B------:R-:W-:Y:S01]  /*5190*/  UMOV UR37, 0x8208490 ;  /* 0x0820849000257882 */ /* 0x000fe20000000000 */
[----:B------:R0:W-:Y:S01]  /*51a0*/  UTCHMMA gdesc[UR26], gdesc[UR12], tmem[UR8], tmem[UR30], idesc[UR31], UPT ;  /* 0x00ff1e0c1a0075ea */ /* 0x0001e2000b800008 */
[----:B------:R-:W-:Y:S01]  /*51b0*/  UMOV UR4, UR4 ;  /* 0x0000000400047c82 */ /* 0x000fe20008000000 */
[----:B------:R0:W-:Y:S01]  /*51c0*/  UTCHMMA gdesc[UR20], gdesc[UR6], tmem[UR17], tmem[UR32], idesc[UR33], !UPT ;  /* 0x00ff2006140075ea */ /* 0x0001e2000f800011 */
[----:B------:R0:W-:Y:S01]  /*51d0*/  UTCHMMA gdesc[UR24], gdesc[UR12], tmem[UR34], tmem[UR36], idesc[UR37], UPT ;  /* 0x00ff240c180075ea */ /* 0x0001e2000b800022 */
[----:B------:R0:W-:Y:S01]  /*51e0*/  UTCBAR [UR4], URZ ;  /* 0x000000ff040073e9 */ /* 0x0001e200080000ff */
[----:B------:R-:W-:Y:S01]  /*51f0*/  NOP ;  /* 0x0000000000007918 */ /* 0x000fe20000000000 */
.L_x_6:
[----:B0-----:R-:W-:Y:S01]  /*5200*/  UMOV UR4, URZ ;  /* 0x000000ff00047c82 */ /* 0x001fe20008000000 */
[----:B------:R-:W-:Y:S02]  /*5210*/  IMAD.SHL.U32 R14, R14, 0x20, RZ ;  /* 0x000000200e0e7824 */ /* 0x000fe400078e00ff */
[----:B------:R-:W-:Y:S01]  /*5220*/  IMAD.SHL.U32 R15, R15, 0x20, RZ ;  /* 0x000000200f0f7824 */ /* 0x000fe200078e00ff */
[----:B------:R-:W-:Y:S06]  /*5230*/  @!P3 BRA `(.L_x_7) ;  /* 0x00000020001cb947 */ /* 0x000fec0003800000 */
[----:B------:R-:W-:Y:S01]  /*5240*/  UIADD3 UR5, UPT, UPT, UR9, 0xa000, URZ ;  /* 0x0000a00009057890 */ /* 0x000fe2000fffe0ff */
[----:B------:R-:W-:Y:S01]  /*5250*/  UMOV UR14, 0xfffffffe ;  /* 0xfffffffe000e7882 */ /* 0x000fe20000000000 */
[----:B------:R-:W-:Y:S02]  /*5260*/  UMOV UR15, 0x7fffbfdf ;  /* 0x7fffbfdf000f7882 */ /* 0x000fe40000000000 */
[----:B------:R-:W-:Y:S01]  /*5270*/  USHF.R.U32.HI UR5, URZ, 0x4, UR5 ;  /* 0x00000004ff057899 */ /* 0x000fe20008011605 */
[----:B------:R-:W-:Y:S01]  /*5280*/  UMOV UR7, URZ ;  /* 0x000000ff00077c82 */ /* 0x000fe20008000000 */
[----:B------:R-:W-:Y:S02]  /*5290*/  ULOP3.LUT UR16, UR16, 0x1000000, URZ, 0xfc, !UPT ;  /* 0x0100000010107892 */ /* 0x000fe4000f8efcff */
[----:B------:R-:W-:Y:S02]  /*52a0*/  USGXT.U32 UR6, UR5, 0xe ;  /* 0x0000000e0506789a */ /* 0x000fe40008000000 */
[----:B------:R-:W-:-:S02]  /*52b0*/  UIADD3.64 UR26, UPT, UPT, UR18, 0x180, URZ ;  /* 0x00000180121a7897 */ /* 0x000fc4000fffe0ff */
[----:B------:R-:W-:Y:S02]  /*52c0*/  UIADD3.64 UR28, UPT, UPT, UR18, 0x200, URZ ;  /* 0x00000200121c7897 */ /* 0x000fe4000fffe0ff */
[----:B------:R-:W-:Y:S01]  /*52d0*/  UIADD3.64 UR14, UPT, UPT, UR6, -UR14, URZ ;  /* 0x8000000e060e7297 */ /* 0x000fe2000fffe0ff */
[----:B------:R-:W-:Y:S01]  /*52e0*/  UMOV UR24, 0x1 ;  /* 0x0000000100187882 */ /* 0x000fe20000000000 */
[----:B------:R-:W-:Y:S01]  /*52f0*/  UMOV UR5, URZ ;  /* 0x000000ff00057c82 */ /* 0x000fe20008000000 */
[----:B------:R-:W-:Y:S01]  /*5300*/  UMOV UR12, UR6 ;  /* 0x00000006000c7c82 */ /* 0x000fe20008000000 */
[----:B------:R-:W-:-:S08]  /*5310*/  UMOV UR13, 0x80004020 ;  /* 0x80004020000d7882 */ /* 0x000fd00000000000 */
.L_x_10:
[----:B------:R-:W-:Y:S01]  /*5320*/  USHF.L.U32 UR4, UR4, 0x1f, URZ ;  /* 0x0000001f04047899 */ /* 0x000fe200080006ff */
[----:B------:R-:W-:-:S04]  /*5330*/  IMAD.WIDE R152, R14, 0x2, R152 ;  /* 0x000000020e987825 */ /* 0x000fc800078e0298 */
[----:B------:R-:W-:-:S04]  /*5340*/  IMAD.WIDE R150, R14, 0x2, R150 ;  /* 0x000000020e967825 */ /* 0x000fc800078e0296 */
[----:B------:R-:W-:-:S04]  /*5350*/  IMAD.U32 R17, RZ, RZ, UR4 ;  /* 0x00000004ff117e24 */ /* 0x000fc8000f8e00ff */
[----:B------:R-:W0:Y:S02]  /*5360*/  SYNCS.PHASECHK.TRANS64.TRYWAIT P2, [UR11], R17 ;  /* 0x00000011ff0075a7 */ /* 0x000e24000804110b */
[----:B0----5:R-:W-:Y:S05]  /*5370*/  @!P2 BRA `(.L_x_8) ;  /* 0x000000940078a947 */ /* 0x021fea0003800000 */
.L_x_16:
[----:B------:R0:W-:Y:S04]  /*5380*/  STL.64 [R1+0xb0], R60 ;  /* 0x0000b03c01007387 */ /* 0x0001e80000100a00 */
[----:B0-----:R-:W2:Y:S04]  /*5390*/  LDL.LU.64 R60, [R1+0x40] ;  /* 0x00004000013c7983 */ /* 0x001ea80000300a00 */
[----:B------:R0:W-:Y:S04]  /*53a0*/  STL.64 [R1+0xa8], R58 ;  /* 0x0000a83a01007387 */ /* 0x0001e80000100a00 */
[----:B0-----:R-:W3:Y:S04]  /*53b0*/  LDL.LU.64 R58, [R1+0x48] ;  /* 0x00004800013a7983 */ /* 0x001ee80000300a00 */
[----:B------:R0:W-:Y:S04]  /*53c0*/  STL.64 [R1+0xa0], R56 ;  /* 0x0000a03801007387 */ /* 0x0001e80000100a00 */
[----:B0-----:R-:W4:Y:S04]  /*53d0*/  LDL.LU.64 R56, [R1+0x50] ;  /* 0x0000500001387983 */ /* 0x001f280000300a00 */
[----:B------:R0:W-:Y:S04]  /*53e0*/  STL.64 [R1+0x98], R54 ;  /* 0x0000983601007387 */ /* 0x0001e80000100a00 */
[----:B0-----:R-:W4:Y:S04]  /*53f0*/  LDL.LU.64 R54, [R1+0x58] ;  /* 0x0000580001367983 */ /* 0x001f280000300a00 */
[----:B------:R0:W-:Y:S04]  /*5400*/  STL.64 [R1+0x90], R8 ;  /* 0x0000900801007387 */ /* 0x0001e80000100a00 */
[----:B0-----:R-:W4:Y:S04]  /*5410*/  LDL.LU.64 R8, [R1+0x60] ;  /* 0x0000600001087983 */ /* 0x001f280000300a00 */
[----:B------:R0:W-:Y:S04]  /*5420*/  STL.64 [R1+0x88], R2 ;  /* 0x0000880201007387 */ /* 0x0001e80000100a00 */
[----:B0-----:R-:W4:Y:S04]  /*5430*/  LDL.LU.64 R2, [R1+0x68] ;  /* 0x0000680001027983 */ /* 0x001f280000300a00 */
[----:B------:R0:W-:Y:S04]  /*5440*/  STL.64 [R1+0x80], R12 ;  /* 0x0000800c01007387 */ /* 0x0001e80000100a00 */
[----:B0-----:R-:W4:Y:S01]  /*5450*/  LDL.LU.64 R12, [R1+0x70] ;  /* 0x00007000010c7983 */ /* 0x001f220000300a00 */
[C---:B------:R-:W-:Y:S01]  /*5460*/  ISETP.GT.AND P2, PT, R11.reuse, 0x3, PT ;  /* 0x000000030b00780c */ /* 0x040fe20003f44270 */
[C---:B------:R-:W-:Y:S01]  /*5470*/  IMAD.WIDE R132, R14.reuse, 0x2, R132 ;  /* 0x000000020e847825 */ /* 0x040fe200078e0284 */
[C---:B------:R-:W-:Y:S01]  /*5480*/  ISETP.GT.AND P5, PT, R11.reuse, 0x2, PT ;  /* 0x000000020b00780c */ /* 0x040fe20003fa4270 */
[----:B------:R-:W-:Y:S01]  /*5490*/  STL.64 [R1+0x78], R196 ;  /* 0x000078c401007387 */ /* 0x000fe20000100a00 */
[C---:B------:R-:W-:Y:S01]  /*54a0*/  ISETP.GT.AND P4, PT, R11.reuse, 0x1, PT ;  /* 0x000000010b00780c */ /* 0x040fe20003f84270 */
[----:B------:R-:W-:Y:S01]  /*54b0*/  IMAD.WIDE R130, R14, 0x2, R130 ;  /* 0x000000020e827825 */ /* 0x000fe200078e0282 */
[----:B------:R-:W-:-:S02]  /*54c0*/  ISETP.GT.AND P3, PT, R11, RZ, PT ;  /* 0x000000ff0b00720c */ /* 0x000fc40003f64270 */
[----:B------:R-:W-:Y:S01]  /*54d0*/  PRMT R222, RZ, 0x7610, R222 ;  /* 0x00007610ffde7816 */ /* 0x000fe200000000de */
[C---:B------:R-:W-:Y:S01]  /*54e0*/  IMAD.WIDE R136, R14.reuse, 0x2, R136 ;  /* 0x000000020e887825 */ /* 0x040fe200078e0288 */
[----:B------:R-:W-:Y:S02]  /*54f0*/  PRMT R36, RZ, 0x7610, R36 ;  /* 0x00007610ff247816 */ /* 0x000fe40000000024 */
[----:B------:R-:W-:Y:S01]  /*5500*/  PRMT R34, RZ, 0x7610, R34 ;  /* 0x00007610ff227816 */ /* 0x000fe20000000022 */
[C---:B------:R-:W-:Y:S01]  /*5510*/  IMAD.WIDE R134, R14.reuse, 0x2, R134 ;  /* 0x000000020e867825 */ /* 0x040fe200078e0286 */
[----:B------:R-:W-:Y:S02]  /*5520*/  PRMT R249, RZ, 0x7610, R249 ;  /* 0x00007610fff97816 */ /* 0x000fe400000000f9 */
[----:B------:R-:W-:Y:S01]  /*5530*/  PRMT R247, RZ, 0x7610, R247 ;  /* 0x00007610fff77816 */ /* 0x000fe200000000f7 */
[----:B------:R-:W-:Y:S01]  /*5540*/  IMAD.WIDE R120, R14, 0x2, R120 ;  /* 0x000000020e787825 */ /* 0x000fe200078e0278 */
[----:B------:R-:W-:-:S02]  /*5550*/  PRMT R245, RZ, 0x7610, R245 ;  /* 0x00007610fff57816 */ /* 0x000fc400000000f5 */
[----:B------:R-:W-:Y:S01]  /*5560*/  PRMT R243, RZ, 0x7610, R243 ;  /* 0x00007610fff37816 */ /* 0x000fe200000000f3 */
[----:B------:R-:W-:Y:S01]  /*5570*/  IMAD.WIDE R118, R14, 0x2, R118 ;  /* 0x000000020e767825 */ /* 0x000fe200078e0276 */
[----:B------:R-:W-:-:S03]  /*5580*/  ISETP.GT.AND P6, PT, R11, 0x8, PT ;  /* 0x000000080b00780c */ /* 0x000fc60003fc4270 */
[----:B------:R-:W-:-:S04]  /*5590*/  IMAD.WIDE R144, R14, 0x2, R144 ;  /* 0x000000020e907825 */ /* 0x000fc800078e0290 */
        /* <DEDUP_REMOVED lines=9> */
[----:B--2---:R-:W-:-:S05]  /*5630*/  IMAD.WIDE R60, R14, 0x2, R60 ;  /* 0x000000020e3c7825 */ /* 0x004fca00078e023c */
[----:B------:R0:W-:Y:S04]  /*5640*/  STL.64 [R1+0x40], R60 ;  /* 0x0000403c01007387 */ /* 0x0001e80000100a00 */
[----:B------:R1:W2:Y:S01]  /*5650*/  @P2 LDG.E.U16 R222, desc[UR22][R60.64] ;  /* 0x000000163cde2981 */ /* 0x0002a2000c1e1500 */
[----:B---3--:R-:W-:-:S05]  /*5660*/  IMAD.WIDE R58, R14, 0x2, R58 ;  /* 0x000000020e3a7825 */ /* 0x008fca00078e023a */
[----:B------:R3:W-:Y:S04]  /*5670*/  STL.64 [R1+0x48], R58 ;  /* 0x0000483a01007387 */ /* 0x0007e80000100a00 */
[----:B------:R0:W2:Y:S01]  /*5680*/  @P5 LDG.E.U16 R36, desc[UR22][R58.64] ;  /* 0x000000163a245981 */ /* 0x0000a2000c1e1500 */
[----:B----4-:R-:W-:-:S05]  /*5690*/  IMAD.WIDE R56, R14, 0x2, R56 ;  /* 0x000000020e387825 */ /* 0x010fca00078e0238 */
[----:B------:R4:W-:Y:S04]  /*56a0*/  STL.64 [R1+0x50], R56 ;  /* 0x0000503801007387 */ /* 0x0009e80000100a00 */
[----:B------:R0:W2:Y:S01]  /*56b0*/  @P5 LDG.E.U16 R34, desc[UR22][R56.64] ;  /* 0x0000001638225981 */ /* 0x0000a2000c1e1500 */
[----:B------:R-:W-:-:S05]  /*56c0*/  IMAD.WIDE R54, R14, 0x2, R54 ;  /* 0x000000020e367825 */ /* 0x000fca00078e0236 */
        /* <DEDUP_REMOVED lines=10> */
[----:B0-----:R-:W2:Y:S04]  /*5770*/  LDL.LU.64 R60, [R1+0x38] ;  /* 0x00003800013c7983 */ /* 0x001ea80000300a00 */
[----:B---3--:R-:W3:Y:S04]  /*5780*/  LDL.LU.64 R58, [R1+0x30] ;  /* 0x00003000013a7983 */ /* 0x008ee80000300a00 */
[----:B----4-:R-:W4:Y:S04]  /*5790*/  LDL.LU.64 R56, [R1+0x28] ;  /* 0x0000280001387983 */ /* 0x010f280000300a00 */
[----:B------:R-:W4:Y:S04]  /*57a0*/  LDL.LU.64 R54, [R1+0x20] ;  /* 0x0000200001367983 */ /* 0x000f280000300a00 */
[----:B------:R-:W4:Y:S04]  /*57b0*/  LDL.LU.64 R8, [R1+0x18] ;  /* 0x0000180001087983 */ /* 0x000f280000300a00 */
[----:B------:R0:W4:Y:S04]  /*57c0*/  @P3 LDG.E.U16 R243, desc[UR22][R12.64] ;  /* 0x000000160cf33981 */ /* 0x000128000c1e1500 */
[----:B------:R-:W4:Y:S04]  /*57d0*/  LDL.LU.64 R2, [R1+0x10] ;  /* 0x0000100001027983 */ /* 0x000f280000300a00 */
[----:B-1----:R-:W0:Y:S04]  /*57e0*/  LDL.LU.64 R12, [R1+0x8] ;  /* 0x00000800010c7983 */ /* 0x002e280000300a00 */
[----:B------:R-:W4:Y:S01]  /*57f0*/  LDL.LU.64 R196, [R1] ;  /* 0x0000000001c47983 */ /* 0x000f220000300a00 */
[----:B------:R-:W-:-:S02]  /*5800*/  ISETP.GT.AND P3, PT, R11, 0x9, PT ;  /* 0x000000090b00780c */ /* 0x000fc40003f64270 */
[----:B------:R-:W-:Y:S02]  /*5810*/  ISETP.GT.AND P5, PT, R11, 0x11, PT ;  /* 0x000000110b00780c */ /* 0x000fe40003fa4270 */
[----:B------:R-:W-:Y:S02]  /*5820*/  PRMT R40, RZ, 0x7610, R40 ;  /* 0x00007610ff287816 */ /* 0x000fe40000000028 */
[----:B------:R-:W-:Y:S02]  /*5830*/  PRMT R42, RZ, 0x7610, R42 ;  /* 0x00007610ff2a7816 */ /* 0x000fe4000000002a */
[----:B------:R-:W-:Y:S02]  /*5840*/  PRMT R48, RZ, 0x7610, R48 ;  /* 0x00007610ff307816 */ /* 0x000fe40000000030 */
[----:B------:R-:W-:-:S03]  /*5850*/  PRMT R50, RZ, 0x7610, R50 ;  /* 0x00007610ff327816 */ /* 0x000fc60000000032 */
[----:B------:R-:W4:Y:S01]  /*5860*/  @P3 LDG.E.U16 R40, desc[UR22][R130.64] ;  /* 0x0000001682283981 */ /* 0x000f22000c1e1500 */
[----:B------:R-:W-:-:S03]  /*5870*/  PRMT R251, RZ, 0x7610, R251 ;  /* 0x00007610fffb7816 */ /* 0x000fc600000000fb */
[----:B------:R-:W4:Y:S01]  /*5880*/  @P3 LDG.E.U16 R42, desc[UR22][R132.64] ;  /* 0x00000016842a3981 */ /* 0x000f22000c1e1500 */
[C---:B------:R-:W-:Y:S02]  /*5890*/  ISETP.GT.AND P3, PT, R11.reuse, 0xa, PT ;  /* 0x0000000a0b00780c */ /* 0x040fe40003f64270 */
[----:B------:R-:W-:Y:S01]  /*58a0*/  PRMT R38, RZ, 0x7610, R38 ;  /* 0x00007610ff267816 */ /* 0x000fe20000000026 */
[----:B------:R-:W4:Y:S04]  /*58b0*/  @P5 LDG.E.U16 R48, desc[UR22][R134.64] ;  /* 0x0000001686305981 */ /* 0x000f28000c1e1500 */
[----:B------:R-:W4:Y:S01]  /*58c0*/  @P5 LDG.E.U16 R50, desc[UR22][R136.64] ;  /* 0x0000001688325981 */ /* 0x000f22000c1e1500 */
[----:B------:R-:W-:Y:S02]  /*58d0*/  ISETP.GT.AND P5, PT, R11, 0x12, PT ;  /* 0x000000120b00780c */ /* 0x000fe40003fa4270 */
[----:B------:R-:W-:Y:S01]  /*58e0*/  PRMT R224, RZ, 0x7610, R224 ;  /* 0x00007610ffe07816 */ /* 0x000fe200000000e0 */
[----:B------:R-:W4:Y:S01]  /*58f0*/  @P6 LDG.E.U16 R251, desc[UR22][R118.64] ;  /* 0x0000001676fb6981 */ /* 0x000f22000c1e1500 */
[----:B------:R-:W-:-:S02]  /*5900*/  PRMT R230, RZ, 0x7610, R230 ;  /* 0x00007610ffe67816 */ /* 0x000fc400000000e6 */
[C---:B------:R-:W-:Y:S01]  /*5910*/  ISETP.GT.AND P4, PT, R11.reuse, 0x10, PT ;  /* 0x000000100b00780c */ /* 0x040fe20003f84270 */
[----:B------:R-:W4:Y:S01]  /*5920*/  @P6 LDG.E.U16 R38, desc[UR22][R120.64] ;  /* 0x0000001678266981 */ /* 0x000f22000c1e1500 */
[----:B------:R-:W-:Y:S02]  /*5930*/  ISETP.GT.AND P6, PT, R11, 0x18, PT ;  /* 0x000000180b00780c */ /* 0x000fe40003fc4270 */
[----:B------:R-:W-:Y:S01]  /*5940*/  PRMT R232, RZ, 0x7610, R232 ;  /* 0x00007610ffe87816 */ /* 0x000fe200000000e8 */
[----:B------:R-:W4:Y:S01]  /*5950*/  @P3 LDG.E.U16 R224, desc[UR22][R142.64] ;  /* 0x000000168ee03981 */ /* 0x000f22000c1e1500 */
[----:B------:R-:W-:-:S03]  /*5960*/  PRMT R234, RZ, 0x7610, R234 ;  /* 0x00007610ffea7816 */ /* 0x000fc600000000ea */
[----:B------:R-:W4:Y:S01]  /*5970*/  @P3 LDG.E.U16 R230, desc[UR22][R144.64] ;  /* 0x0000001690e63981 */ /* 0x000f22000c1e1500 */
[C---:B------:R-:W-:Y:S02]  /*5980*/  ISETP.GT.AND P3, PT, R11.reuse, 0x4, PT ;  /* 0x000000040b00780c */ /* 0x040fe40003f64270 */
[----:B------:R-:W-:Y:S01]  /*5990*/  PRMT R44, RZ, 0x7610, R44 ;  /* 0x00007610ff2c7816 */ /* 0x000fe2000000002c */
[----:B------:R-:W4:Y:S01]  /*59a0*/  @P5 LDG.E.U16 R232, desc[UR22][R146.64] ;  /* 0x0000001692e85981 */ /* 0x000f22000c1e1500 */
[----:B------:R-:W-:Y:S02]  /*59b0*/  PRMT R46, RZ, 0x7610, R46 ;  /* 0x00007610ff2e7816 */ /* 0x000fe4000000002e */
[----:B------:R-:W-:Y:S01]  /*59c0*/  PRMT R52, RZ, 0x7610, R52 ;  /* 0x00007610ff347816 */ /* 0x000fe20000000034 */
[----:B------:R-:W4:Y:S01]  /*59d0*/  @P5 LDG.E.U16 R234, desc[UR22][R148.64] ;  /* 0x0000001694ea5981 */ /* 0x000f22000c1e1500 */
[----:B------:R-:W-:Y:S02]  /*59e0*/  PRMT R220, RZ, 0x7610, R220 ;  /* 0x00007610ffdc7816 */ /* 0x000fe400000000dc */
[----:B------:R-:W-:Y:S01]  /*59f0*/  ISETP.GT.AND P5, PT, R11, 0x5, PT ;  /* 0x000000050b00780c */ /* 0x000fe20003fa4270 */
[----:B------:R-:W4:Y:S01]  /*5a00*/  @P4 LDG.E.U16 R44, desc[UR22][R122.64] ;  /* 0x000000167a2c4981 */ /* 0x000f22000c1e1500 */
[----:B------:R-:W-:-:S02]  /*5a10*/  PRMT R17, RZ, 0x7610, R17 ;  /* 0x00007610ff117816 */ /* 0x000fc40000000011 */
[----:B------:R-:W-:Y:S01]  /*5a20*/  PRMT R18, RZ, 0x7610, R18 ;  /* 0x00007610ff127816 */ /* 0x000fe20000000012 */
[----:B------:R-:W4:Y:S01]  /*5a30*/  @P4 LDG.E.U16 R46, desc[UR22][R124.64] ;  /* 0x000000167c2e4981 */ /* 0x000f22000c1e1500 */
[----:B------:R-:W-:Y:S02]  /*5a40*/  ISETP.GT.AND P4, PT, R11, 0x19, PT ;  /* 0x000000190b00780c */ /* 0x000fe40003f84270 */
[----:B------:R-:W-:Y:S01]  /*5a50*/  PRMT R20, RZ, 0x7610, R20 ;  /* 0x00007610ff147816 */ /* 0x000fe20000000014 */
[----:B------:R-:W4:Y:S01]  /*5a60*/  @P6 LDG.E.U16 R52, desc[UR22][R126.64] ;  /* 0x000000167e346981 */ /* 0x000f22000c1e1500 */
[----:B------:R-:W-:-:S03]  /*5a70*/  PRMT R19, RZ, 0x7610, R19 ;  /* 0x00007610ff137816 */ /* 0x000fc60000000013 */
[----:B------:R-:W4:Y:S01]  /*5a80*/  @P6 LDG.E.U16 R220, desc[UR22][R128.64] ;  /* 0x0000001680dc6981 */ /* 0x000f22000c1e1500 */
[----:B------:R-:W-:Y:S02]  /*5a90*/  ISETP.GT.AND P6, PT, R11, 0x1a, PT ;  /* 0x0000001a0b00780c */ /* 0x000fe40003fc4270 */
[----:B------:R-:W-:Y:S02]  /*5aa0*/  PRMT R21, RZ, 0x7610, R21 ;  /* 0x00007610ff157816 */ /* 0x000fe40000000015 */
[----:B------:R-:W-:Y:S02]  /*5ab0*/  PRMT R226, RZ, 0x7610, R226 ;  /* 0x00007610ffe27816 */ /* 0x000fe400000000e2 */
[----:B------:R-:W-:Y:S02]  /*5ac0*/  PRMT R228, RZ, 0x7610, R228 ;  /* 0x00007610ffe47816 */ /* 0x000fe400000000e4 */
[----:B------:R-:W-:Y:S02]  /*5ad0*/  PRMT R236, RZ, 0x7610, R236 ;  /* 0x00007610ffec7816 */ /* 0x000fe400000000ec */
[----:B------:R-:W-:Y:S01]  /*5ae0*/  PRMT R238, RZ, 0x7610, R238 ;  /* 0x00007610ffee7816 */ /* 0x000fe200000000ee */
[----:B------:R-:W4:Y:S04]  /*5af0*/  @P4 LDG.E.U16 R226, desc[UR22][R138.64] ;  /* 0x000000168ae24981 */ /* 0x000f28000c1e1500 */
[----:B------:R-:W4:Y:S04]  /*5b00*/  @P4 LDG.E.U16 R228, desc[UR22][R140.64] ;  /* 0x000000168ce44981 */ /* 0x000f28000c1e1500 */
[----:B------:R-:W4:Y:S04]  /*5b10*/  @P6 LDG.E.U16 R236, desc[UR22][R150.64] ;  /* 0x0000001696ec6981 */ /* 0x000f28000c1e1500 */
[----:B------:R-:W4:Y:S01]  /*5b20*/  @P6 LDG.E.U16 R238, desc[UR22][R152.64] ;  /* 0x0000001698ee6981 */ /* 0x000f22000c1e1500 */
[----:B--2---:R-:W-:-:S04]  /*5b30*/  IMAD.WIDE R60, R14, 0x2, R60 ;  /* 0x000000020e3c7825 */ /* 0x004fc800078e023c */
[C---:B---3--:R-:W-:Y:S01]  /*5b40*/  IMAD.WIDE R58, R14.reuse, 0x2, R58 ;  /* 0x000000020e3a7825 */ /* 0x048fe200078e023a */
[----:B------:R1:W2:Y:S03]  /*5b50*/  @P2 LDG.E.U16 R17, desc[UR22][R60.64] ;  /* 0x000000163c112981 */ /* 0x0002a6000c1e1500 */
[C---:B----4-:R-:W-:Y:S01]  /*5b60*/  IMAD.WIDE R56, R14.reuse, 0x2, R56 ;  /* 0x000000020e387825 */ /* 0x050fe200078e0238 */
[----:B------:R-:W3:Y:S03]  /*5b70*/  @P3 LDG.E.U16 R18, desc[UR22][R58.64] ;  /* 0x000000163a123981 */ /* 0x000ee6000c1e1500 */
[C---:B------:R-:W-:Y:S01]  /*5b80*/  IMAD.WIDE R54, R14.reuse, 0x2, R54 ;  /* 0x000000020e367825 */ /* 0x040fe200078e0236 */
[----:B------:R4:W2:Y:S03]  /*5b90*/  @P3 LDG.E.U16 R20, desc[UR22][R56.64] ;  /* 0x0000001638143981 */ /* 0x0008a6000c1e1500 */
[C---:B------:R-:W-:Y:S01]  /*5ba0*/  IMAD.WIDE R8, R14.reuse, 0x2, R8 ;  /* 0x000000020e087825 */ /* 0x040fe200078e0208 */
[----:B------:R0:W2:Y:S04]  /*5bb0*/  @P5 LDG.E.U16 R19, desc[UR22][R54.64] ;  /* 0x0000001636135981 */ /* 0x0000a8000c1e1500 */
[----:B------:R-:W2:Y:S01]  /*5bc0*/  @P5 LDG.E.U16 R21, desc[UR22][R8.64] ;  /* 0x0000001608155981 */ /* 0x000ea2000c1e1500 */
[----:B------:R-:W-:-:S04]  /*5bd0*/  IMAD.WIDE R2, R14, 0x2, R2 ;  /* 0x000000020e027825 */ /* 0x000fc800078e0202 */
[----:B0-----:R-:W-:-:S04]  /*5be0*/  IMAD.WIDE R12, R14, 0x2, R12 ;  /* 0x000000020e0c7825 */ /* 0x001fc800078e020c */
[----:B------:R-:W-:-:S05]  /*5bf0*/  IMAD.WIDE R196, R14, 0x2, R196 ;  /* 0x000000020ec47825 */ /* 0x000fca00078e02c4 */
[----:B------:R-:W-:Y:S04]  /*5c00*/  STL.64 [R1], R196 ;  /* 0x000000c401007387 */ /* 0x000fe80000100a00 */
[----:B------:R-:W-:Y:S04]  /*5c10*/  STL.64 [R1+0x8], R12 ;  /* 0x0000080c01007387 */ /* 0x000fe80000100a00 */
[----:B------:R-:W-:Y:S04]  /*5c20*/  STL.64 [R1+0x10], R2 ;  /* 0x0000100201007387 */ /* 0x000fe80000100a00 */
[----:B------:R-:W-:Y:S04]  /*5c30*/  STL.64 [R1+0x18], R8 ;  /* 0x0000180801007387 */ /* 0x000fe80000100a00 */
[----:B------:R-:W-:Y:S04]  /*5c40*/  STL.64 [R1+0x20], R54 ;  /* 0x0000203601007387 */ /* 0x000fe80000100a00 */
[----:B------:R-:W-:Y:S04]  /*5c50*/  STL.64 [R1+0x28], R56 ;  /* 0x0000283801007387 */ /* 0x000fe80000100a00 */
[----:B------:R-:W-:Y:S04]  /*5c60*/  STL.64 [R1+0x30], R58 ;  /* 0x0000303a01007387 */ /* 0x000fe80000100a00 */
[----:B------:R0:W-:Y:S04]  /*5c70*/  STL.64 [R1+0x38], R60 ;  /* 0x0000383c01007387 */ /* 0x0001e80000100a00 */
[----:B0-----:R-:W1:Y:S04]  /*5c80*/  LDL.LU.64 R60, [R1+0xb0] ;  /* 0x0000b000013c7983 */ /* 0x001e680000300a00 */
[----:B------:R-:W2:Y:S04]  /*5c90*/  LDL.LU.64 R58, [R1+0xa8] ;  /* 0x0000a800013a7983 */ /* 0x000ea80000300a00 */
[----:B------:R-:W4:Y:S04]  /*5ca0*/  LDL.LU.64 R56, [R1+0xa0] ;  /* 0x0000a00001387983 */ /* 0x000f280000300a00 */
[----:B------:R-:W2:Y:S04]  /*5cb0*/  LDL.LU.64 R54, [R1+0x98] ;  /* 0x0000980001367983 */ /* 0x000ea80000300a00 */
[----:B------:R-:W2:Y:S01]  /*5cc0*/  LDL.LU.64 R8, [R1+0x90] ;  /* 0x0000900001087983 */ /* 0x000ea20000300a00 */
[----:B------:R-:W-:-:S02]  /*5cd0*/  ISETP.GT.AND P4, PT, R11, 0x6, PT ;  /* 0x000000060b00780c */ /* 0x000fc40003f84270 */
[C---:B------:R-:W-:Y:S02]  /*5ce0*/  ISETP.GT.AND P2, PT, R11.reuse, 0x7, PT ;  /* 0x000000070b00780c */ /* 0x040fe40003f44270 */
[C---:B------:R-:W-:Y:S02]  /*5cf0*/  ISETP.GT.AND P3, PT, R11.reuse, 0xb, PT ;  /* 0x0000000b0b00780c */ /* 0x040fe40003f64270 */
[----:B------:R-:W-:Y:S01]  /*5d00*/  ISETP.GT.AND P5, PT, R11, 0xc, PT ;  /* 0x0000000c0b00780c */ /* 0x000fe20003fa4270 */
[C---:B------:R-:W-:Y:S01]  /*5d10*/  IMAD.WIDE R168, R14.reuse, 0x2, R168 ;  /* 0x000000020ea87825 */ /* 0x040fe200078e02a8 */
[----:B------:R-:W-:Y:S02]  /*5d20*/  PRMT R23, RZ, 0x7610, R23 ;  /* 0x00007610ff177816 */ /* 0x000fe40000000017 */
[----:B------:R-:W-:Y:S01]  /*5d30*/  PRMT R25, RZ, 0x7610, R25 ;  /* 0x00007610ff197816 */ /* 0x000fe20000000019 */
[----:B------:R-:W-:Y:S01]  /*5d40*/  IMAD.WIDE R166, R14, 0x2, R166 ;  /* 0x000000020ea67825 */ /* 0x000fe200078e02a6 */
[----:B------:R-:W-:-:S02]  /*5d50*/  PRMT R27, RZ, 0x7610, R27 ;  /* 0x00007610ff1b7816 */ /* 0x000fc4000000001b */
[----:B------:R-:W-:Y:S01]  /*5d60*/  PRMT R29, RZ, 0x7610, R29 ;  /* 0x00007610ff1d7816 */ /* 0x000fe2000000001d */
[C---:B------:R-:W-:Y:S01]  /*5d70*/  IMAD.WIDE R156, R14.reuse, 0x2, R156 ;  /* 0x000000020e9c7825 */ /* 0x040fe200078e029c */
[----:B------:R-:W-:Y:S01]  /*5d80*/  PRMT R31, RZ, 0x7610, R31 ;  /* 0x00007610ff1f7816 */ /* 0x000fe2000000001f */
[----:B------:R-:W3:Y:S01]  /*5d90*/  @P4 LDG.E.U16 R23, desc[UR22][R2.64] ;  /* 0x0000001602174981 */ /* 0x000ee2000c1e1500 */
[----:B------:R-:W-:Y:S01]  /*5da0*/  PRMT R33, RZ, 0x7610, R33 ;  /* 0x00007610ff217816 */ /* 0x000fe20000000021 */
[C---:B------:R-:W-:Y:S01]  /*5db0*/  IMAD.WIDE R154, R14.reuse, 0x2, R154 ;  /* 0x000000020e9a7825 */ /* 0x040fe200078e029a */
[----:B------:R-:W-:Y:S01]  /*5dc0*/  PRMT R22, RZ, 0x7610, R22 ;  /* 0x00007610ff167816 */ /* 0x000fe20000000016 */
[----:B------:R-:W3:Y:S01]  /*5dd0*/  @P4 LDG.E.U16 R25, desc[UR22][R12.64] ;  /* 0x000000160c194981 */ /* 0x000ee2000c1e1500 */
[----:B------:R-:W-:Y:S01]  /*5de0*/  PRMT R24, RZ, 0x7610, R24 ;  /* 0x00007610ff187816 */ /* 0x000fe20000000018 */
[----:B------:R-:W-:Y:S01]  /*5df0*/  IMAD.WIDE R212, R14, 0x2, R212 ;  /* 0x000000020ed47825 */ /* 0x000fe200078e02d4 */
[C---:B------:R-:W-:Y:S01]  /*5e00*/  ISETP.GT.AND P4, PT, R11.reuse, 0xd, PT ;  /* 0x0000000d0b00780c */ /* 0x040fe20003f84270 */
[----:B------:R-:W3:Y:S04]  /*5e10*/  @P2 LDG.E.U16 R27, desc[UR22][R196.64] ;  /* 0x00000016c41b2981 */ /* 0x000ee8000c1e1500 */
[----:B------:R-:W3:Y:S01]  /*5e20*/  @P2 LDG.E.U16 R29, desc[UR22][R212.64] ;  /* 0x00000016d41d2981 */ /* 0x000ee2000c1e1500 */
[----:B------:R-:W-:-:S03]  /*5e30*/  ISETP.GT.AND P2, PT, R11, 0xe, PT ;  /* 0x0000000e0b00780c */ /* 0x000fc60003f44270 */
[----:B------:R-:W3:Y:S04]  /*5e40*/  @P3 LDG.E.U16 R31, desc[UR22][R154.64] ;  /* 0x000000169a1f3981 */ /* 0x000ee8000c1e1500 */
[----:B------:R-:W3:Y:S01]  /*5e50*/  @P3 LDG.E.U16 R33, desc[UR22][R156.64] ;  /* 0x000000169c213981 */ /* 0x000ee2000c1e1500 */
[----:B------:R-:W-:-:S03]  /*5e60*/  ISETP.GT.AND P3, PT, R11, 0xf, PT ;  /* 0x0000000f0b00780c */ /* 0x000fc60003f64270 */
[----:B------:R-:W3:Y:S04]  /*5e70*/  @P5 LDG.E.U16 R22, desc[UR22][R166.64] ;  /* 0x00000016a6165981 */ /* 0x000ee8000c1e1500 */
[----:B------:R-:W3:Y:S01]  /*5e80*/  @P5 LDG.E.U16 R24, desc[UR22][R168.64] ;  /* 0x00000016a8185981 */ /* 0x000ee2000c1e1500 */
[----:B------:R-:W-:Y:S01]  /*5e90*/  ISETP.GT.AND P5, PT, R11, 0x13, PT ;  /* 0x000000130b00780c */ /* 0x000fe20003fa4270 */
[C---:B------:R-:W-:Y:S01]  /*5ea0*/  IMAD.WIDE R160, R14.reuse, 0x2, R160 ;  /* 0x000000020ea07825 */ /* 0x040fe200078e02a0 */
[----:B------:R-:W-:Y:S01]  /*5eb0*/  PRMT R35, RZ, 0x7610, R35 ;  /* 0x00007610ff237816 */ /* 0x000fe20000000023 */
[----:B------:R-:W3:Y:S01]  /*5ec0*/  LDL.LU.64 R2, [R1+0x88] ;  /* 0x0000880001027983 */ /* 0x000ee20000300a00 */
[----:B------:R-:W-:Y:S01]  /*5ed0*/  PRMT R37, RZ, 0x7610, R37 ;  /* 0x00007610ff257816 */ /* 0x000fe20000000025 */
[C---:B------:R-:W-:Y:S01]  /*5ee0*/  IMAD.WIDE R158, R14.reuse, 0x2, R158 ;  /* 0x000000020e9e7825 */ /* 0x040fe200078e029e */
[----:B------:R-:W-:Y:S01]  /*5ef0*/  PRMT R39, RZ, 0x7610, R39 ;  /* 0x00007610ff277816 */ /* 0x000fe20000000027 */
[----:B------:R-:W3:Y:S01]  /*5f00*/  LDL.LU.64 R12, [R1+0x80] ;  /* 0x00008000010c7983 */ /* 0x000ee20000300a00 */
[----:B------:R-:W-:Y:S01]  /*5f10*/  PRMT R41, RZ, 0x7610, R41 ;  /* 0x00007610ff297816 */ /* 0x000fe20000000029 */
[C---:B------:R-:W-:Y:S01]  /*5f20*/  IMAD.WIDE R214, R14.reuse, 0x2, R214 ;  /* 0x000000020ed67825 */ /* 0x040fe200078e02d6 */
[----:B------:R-:W-:Y:S01]  /*5f30*/  PRMT R43, RZ, 0x7610, R43 ;  /* 0x00007610ff2b7816 */ /* 0x000fe2000000002b */
[----:B------:R0:W5:Y:S01]  /*5f40*/  LDL.LU.64 R196, [R1+0x78] ;  /* 0x0000780001c47983 */ /* 0x0001620000300a00 */
[----:B------:R-:W-:Y:S01]  /*5f50*/  PRMT R45, RZ, 0x7610, R45 ;  /* 0x00007610ff2d7816 */ /* 0x000fe2000000002d */
[----:B------:R-:W-:Y:S01]  /*5f60*/  IMAD.WIDE R206, R14, 0x2, R206 ;  /* 0x000000020ece7825 */ /* 0x000fe200078e02ce */
[----:B------:R-:W-:-:S02]  /*5f70*/  PRMT R47, RZ, 0x7610, R47 ;  /* 0x00007610ff2f7816 */ /* 0x000fc4000000002f */
[----:B------:R-:W-:Y:S01]  /*5f80*/  PRMT R49, RZ, 0x7610, R49 ;  /* 0x00007610ff317816 */ /* 0x000fe20000000031 */
[C---:B------:R-:W-:Y:S01]  /*5f90*/  IMAD.WIDE R192, R14.reuse, 0x2, R192 ;  /* 0x000000020ec07825 */ /* 0x040fe200078e02c0 */
[----:B------:R-:W3:Y:S03]  /*5fa0*/  @P3 LDG.E.U16 R43, desc[UR22][R206.64] ;  /* 0x00000016ce2b3981 */ /* 0x000ee6000c1e1500 */
[C---:B------:R-:W-:Y:S01]  /*5fb0*/  IMAD.WIDE R190, R14.reuse, 0x2, R190 ;  /* 0x000000020ebe7825 */ /* 0x040fe200078e02be */
[----:B------:R-:W3:Y:S03]  /*5fc0*/  @P2 LDG.E.U16 R41, desc[UR22][R192.64] ;  /* 0x00000016c0292981 */ /* 0x000ee6000c1e1500 */
[C---:B------:R-:W-:Y:S01]  /*5fd0*/  IMAD.WIDE R180, R14.reuse, 0x2, R180 ;  /* 0x000000020eb47825 */ /* 0x040fe200078e02b4 */
[----:B------:R-:W3:Y:S03]  /*5fe0*/  @P2 LDG.E.U16 R39, desc[UR22][R190.64] ;  /* 0x00000016be272981 */ /* 0x000ee6000c1e1500 */
[----:B------:R-:W-:Y:S01]  /*5ff0*/  IMAD.WIDE R178, R14, 0x2, R178 ;  /* 0x000000020eb27825 */ /* 0x000fe200078e02b2 */
[----:B------:R-:W3:Y:S01]  /*6000*/  @P4 LDG.E.U16 R37, desc[UR22][R180.64] ;  /* 0x00000016b4254981 */ /* 0x000ee2000c1e1500 */
[----:B------:R-:W-:-:S03]  /*6010*/  ISETP.GT.AND P2, PT, R11, 0x15, PT ;  /* 0x000000150b00780c */ /* 0x000fc60003f44270 */
[----:B------:R-:W3:Y:S01]  /*6020*/  @P4 LDG.E.U16 R35, desc[UR22][R178.64] ;  /* 0x00000016b2234981 */ /* 0x000ee2000c1e1500 */
[----:B------:R-:W-:-:S03]  /*6030*/  ISETP.GT.AND P4, PT, R11, 0x14, PT ;  /* 0x000000140b00780c */ /* 0x000fc60003f84270 */
[----:B------:R-:W3:Y:S01]  /*6040*/  @P3 LDG.E.U16 R45, desc[UR22][R214.64] ;  /* 0x00000016d62d3981 */ /* 0x000ee2000c1e1500 */
[----:B------:R-:W-:-:S03]  /*6050*/  ISETP.GT.AND P3, PT, R11, 0x16, PT ;  /* 0x000000160b00780c */ /* 0x000fc60003f64270 */
[----:B------:R-:W3:Y:S04]  /*6060*/  @P5 LDG.E.U16 R47, desc[UR22][R158.64] ;  /* 0x000000169e2f5981 */ /* 0x000ee8000c1e1500 */
[----:B------:R-:W3:Y:S01]  /*6070*/  @P5 LDG.E.U16 R49, desc[UR22][R160.64] ;  /* 0x00000016a0315981 */ /* 0x000ee2000c1e1500 */
        /* <DEDUP_REMOVED lines=8> */
[----:B------:R-:W-:Y:S02]  /*6100*/  PRMT R199, RZ, 0x7610, R199 ;  /* 0x00007610ffc77816 */ /* 0x000fe400000000c7 */
[----:B------:R-:W-:Y:S01]  /*6110*/  PRMT R221, RZ, 0x7610, R221 ;  /* 0x00007610ffdd7816 */ /* 0x000fe200000000dd */
[C---:B------:R-:W-:Y:S01]  /*6120*/  IMAD.WIDE R194, R14.reuse, 0x2, R194 ;  /* 0x000000020ec27825 */ /* 0x040fe200078e02c2 */
[----:B------:R-:W-:Y:S02]  /*6130*/  PRMT R223, RZ, 0x7610, R223 ;  /* 0x00007610ffdf7816 */ /* 0x000fe400000000df */
        /* <DEDUP_REMOVED lines=9> */
[----:B------:R-:W-:-:S02]  /*61d0*/  ISETP.GT.AND P2, PT, R11, 0x1c, PT ;  /* 0x0000001c0b00780c */ /* 0x000fc40003f44270 */
[C---:B------:R-:W-:Y:S01]  /*61e0*/  ISETP.GT.AND P6, PT, R11.reuse, 0x1f, PT ;  /* 0x0000001f0b00780c */ /* 0x040fe20003fc4270 */
        /* <DEDUP_REMOVED lines=28> */
[C---:B------:R-:W-:Y:S01]  /*63b0*/  IMAD.WIDE R164, R14.reuse, 0x2, R164 ;  /* 0x000000020ea47825 */ /* 0x040fe200078e02a4 */
[----:B------:R-:W3:Y:S03]  /*63c0*/  @P2 LDG.E.U16 R30, desc[UR22][R174.64] ;  /* 0x00000016ae1e2981 */ /* 0x000ee6000c1e1500 */
[----:B------:R-:W-:Y:S01]  /*63d0*/  IMAD.WIDE R162, R14, 0x2, R162 ;  /* 0x000000020ea27825 */ /* 0x000fe200078e02a2 */
[----:B------:R-:W3:Y:S04]  /*63e0*/  @P4 LDG.E.U16 R229, desc[UR22][R164.64] ;  /* 0x00000016a4e54981 */ /* 0x000ee8000c1e1500 */
[----:B------:R-:W3:Y:S04]  /*63f0*/  @P4 LDG.E.U16 R227, desc[UR22][R162.64] ;  /* 0x00000016a2e34981 */ /* 0x000ee8000c1e1500 */
[----:B------:R-:W3:Y:S04]  /*6400*/  @P5 LDG.E.U16 R235, desc[UR22][R202.64] ;  /* 0x00000016caeb5981 */ /* 0x000ee8000c1e1500 */
[----:B------:R-:W3:Y:S04]  /*6410*/  @P5 LDG.E.U16 R237, desc[UR22][R204.64] ;  /* 0x00000016cced5981 */ /* 0x000ee8000c1e1500 */
[----:B------:R-:W3:Y:S04]  /*6420*/  @P6 LDG.E.U16 R239, desc[UR22][R210.64] ;  /* 0x00000016d2ef6981 */ /* 0x000ee8000c1e1500 */
[----:B------:R-:W3:Y:S01]  /*6430*/  @P6 LDG.E.U16 R241, desc[UR22][R218.64] ;  /* 0x00000016daf16981 */ /* 0x000ee2000c1e1500 */
[----:B------:R-:W-:Y:S01]  /*6440*/  BAR.SYNC.DEFER_BLOCKING 0x0 ;  /* 0x0000000000007b1d */ /* 0x000fe20000010000 */
        /* <DEDUP_REMOVED lines=10> */
[----:B------:R-:W-:-:S03]  /*64f0*/  PRMT R252, RZ, 0x7610, R252 ;  /* 0x00007610fffc7816 */ /* 0x000fc600000000fc */
[----:B------:R-:W-:Y:S01]  /*6500*/  IMAD.WIDE R100, R15, 0x2, R100 ;  /* 0x000000020f647825 */ /* 0x000fe200078e0264 */
[----:B------:R-:W-:Y:S04]  /*6510*/  STS.U16 [R10+UR9+0x4000], R243 ;  /* 0x004000f30a007988 */ /* 0x000fe80008000409 */
[----:B------:R-:W-:Y:S04]  /*6520*/  STS.U16 [R10+UR9+0x6000], R245 ;  /* 0x006000f50a007988 */ /* 0x000fe80008000409 */
[----:B------:R-:W-:Y:S04]  /*6530*/  STS.U16 [R10+UR9+0x4400], R251 ;  /* 0x004400fb0a007988 */ /* 0x000fe80008000409 */
[----:B------:R0:W-:Y:S04]  /*6540*/  STS.U16 [R10+UR9+0x6400], R38 ;  /* 0x006400260a007988 */ /* 0x0001e80008000409 */
[----:B------:R0:W-:Y:S04]  /*6550*/  STS.U16 [R10+UR9+0x4800], R44 ;  /* 0x0048002c0a007988 */ /* 0x0001e80008000409 */
[----:B------:R0:W-:Y:S04]  /*6560*/  STS.U16 [R10+UR9+0x6800], R46 ;  /* 0x0068002e0a007988 */ /* 0x0001e80008000409 */
[----:B------:R0:W-:Y:S04]  /*6570*/  STS.U16 [R10+UR9+0x4c00], R52 ;  /* 0x004c00340a007988 */ /* 0x0001e80008000409 */
[----:B------:R0:W-:Y:S02]  /*6580*/  STS.U16 [R10+UR9+0x6c00], R220 ;  /* 0x006c00dc0a007988 */ /* 0x0001e40008000409 */
[----:B0-----:R-:W-:-:S02]  /*6590*/  PRMT R38, RZ, 0x7610, R38 ;  /* 0x00007610ff267816 */ /* 0x001fc40000000026 */
        /* <DEDUP_REMOVED lines=8> */
[----:B------:R0:W-:Y:S04]  /*6620*/  STS.U16 [R6+UR9+0x4880], R48 ;  /* 0x0048803006007988 */ /* 0x0001e80008000409 */
[----:B------:R1:W-:Y:S01]  /*6630*/  STS.U16 [R6+UR9+0x6880], R50 ;  /* 0x0068803206007988 */ /* 0x0003e20008000409 */
[----:B0-----:R-:W-:-:S03]  /*6640*/  PRMT R40, RZ, 0x7610, R40 ;  /* 0x00007610ff287816 */ /* 0x001fc60000000028 */
[----:B------:R-:W-:Y:S01]  /*6650*/  STS.U16 [R6+UR9+0x4c80], R226 ;  /* 0x004c80e206007988 */ /* 0x000fe20008000409 */
[----:B------:R-:W-:-:S03]  /*6660*/  PRMT R42, RZ, 0x7610, R42 ;  /* 0x00007610ff2a7816 */ /* 0x000fc6000000002a */
[----:B------:R-:W-:Y:S01]  /*6670*/  STS.U16 [R6+UR9+0x6c80], R228 ;  /* 0x006c80e406007988 */ /* 0x000fe20008000409 */
[----:B------:R-:W-:-:S03]  /*6680*/  PRMT R48, RZ, 0x7610, R48 ;  /* 0x00007610ff307816 */ /* 0x000fc60000000030 */
[----:B------:R0:W-:Y:S01]  /*6690*/  STS.U16 [R5+UR9+0x4100], R34 ;  /* 0x0041002205007988 */ /* 0x0001e20008000409 */
[----:B-1----:R-:W-:-:S03]  /*66a0*/  PRMT R50, RZ, 0x7610, R50 ;  /* 0x00007610ff327816 */ /* 0x002fc60000000032 */
[----:B------:R1:W-:Y:S01]  /*66b0*/  STS.U16 [R5+UR9+0x6100], R36 ;  /* 0x0061002405007988 */ /* 0x0003e20008000409 */
[----:B--2---:R-:W-:-:S03]  /*66c0*/  ISETP.GE.AND P2, PT, R8, R11, PT ;  /* 0x0000000b0800720c */ /* 0x004fc60003f46270 */
[----:B------:R2:W-:Y:S01]  /*66d0*/  STS.U16 [R5+UR9+0x4500], R224 ;  /* 0x004500e005007988 */ /* 0x0005e20008000409 */
[----:B0-----:R-:W-:-:S03]  /*66e0*/  PRMT R34, RZ, 0x7610, R34 ;  /* 0x00007610ff227816 */ /* 0x001fc60000000022 */
[----:B------:R0:W-:Y:S01]  /*66f0*/  STS.U16 [R5+UR9+0x6500], R230 ;  /* 0x006500e605007988 */ /* 0x0001e20008000409 */
[----:B-1----:R-:W-:-:S03]  /*6700*/  PRMT R36, RZ, 0x7610, R36 ;  /* 0x00007610ff247816 */ /* 0x002fc60000000024 */
[----:B------:R1:W-:Y:S01]  /*6710*/  STS.U16 [R5+UR9+0x4900], R232 ;  /* 0x004900e805007988 */ /* 0x0003e20008000409 */
[----:B------:R-:W-:-:S03]  /*6720*/  PRMT R226, RZ, 0x7610, R226 ;  /* 0x00007610ffe27816 */ /* 0x000fc600000000e2 */
[----:B------:R1:W-:Y:S01]  /*6730*/  STS.U16 [R5+UR9+0x6900], R234 ;  /* 0x006900ea05007988 */ /* 0x0003e20008000409 */
[----:B--2---:R-:W-:-:S03]  /*6740*/  PRMT R224, RZ, 0x7610, R224 ;  /* 0x00007610ffe07816 */ /* 0x004fc600000000e0 */
[----:B------:R2:W-:Y:S01]  /*6750*/  STS.U16 [R5+UR9+0x4d00], R236 ;  /* 0x004d00ec05007988 */ /* 0x0005e20008000409 */
[----:B------:R-:W-:-:S03]  /*6760*/  PRMT R228, RZ, 0x7610, R228 ;  /* 0x00007610ffe47816 */ /* 0x000fc600000000e4 */
[----:B------:R4:W-:Y:S01]  /*6770*/  STS.U16 [R5+UR9+0x6d00], R238 ;  /* 0x006d00ee05007988 */ /* 0x0009e20008000409 */
[----:B0-----:R-:W-:Y:S01]  /*6780*/  PRMT R230, RZ, 0x7610, R230 ;  /* 0x00007610ffe67816 */ /* 0x001fe200000000e6 */
[C---:B------:R-:W-:Y:S02]  /*6790*/  IMAD.WIDE R96, R15.reuse, 0x2, R96 ;  /* 0x000000020f607825 */ /* 0x040fe400078e0260 */
[----:B------:R0:W-:Y:S01]  /*67a0*/  STS.U16 [R4+UR9+0x4180], R222 ;  /* 0x004180de04007988 */ /* 0x0001e20008000409 */
[----:B-1----:R-:W-:Y:S01]  /*67b0*/  PRMT R232, RZ, 0x7610, R232 ;  /* 0x00007610ffe87816 */ /* 0x002fe200000000e8 */
[C---:B------:R-:W-:Y:S01]  /*67c0*/  IMAD.WIDE R92, R15.reuse, 0x2, R92 ;  /* 0x000000020f5c7825 */ /* 0x040fe200078e025c */
[----:B------:R-:W-:Y:S01]  /*67d0*/  PRMT R234, RZ, 0x7610, R234 ;  /* 0x00007610ffea7816 */ /* 0x000fe200000000ea */
[----:B------:R-:W3:Y:S01]  /*67e0*/  @!P2 LDG.E.U16 R220, desc[UR22][R96.64] ;  /* 0x0000001660dca981 */ /* 0x000ee2000c1e1500 */
[----:B--2---:R-:W-:Y:S01]  /*67f0*/  PRMT R236, RZ, 0x7610, R236 ;  /* 0x00007610ffec7816 */ /* 0x004fe200000000ec */
[C---:B------:R-:W-:Y:S01]  /*6800*/  IMAD.WIDE R88, R15.reuse, 0x2, R88 ;  /* 0x000000020f587825 */ /* 0x040fe200078e0258 */
[----:B----4-:R-:W-:Y:S01]  /*6810*/  PRMT R238, RZ, 0x7610, R238 ;  /* 0x00007610ffee7816 */ /* 0x010fe200000000ee */
[----:B------:R-:W2:Y:S01]  /*6820*/  @!P2 LDG.E.U16 R52, desc[UR22][R92.64] ;  /* 0x000000165c34a981 */ /* 0x000ea2000c1e1500 */
[----:B------:R-:W-:Y:S01]  /*6830*/  PRMT R243, RZ, 0x7610, R243 ;  /* 0x00007610fff37816 */ /* 0x000fe200000000f3 */
[C---:B------:R-:W-:Y:S01]  /*6840*/  IMAD.WIDE R84, R15.reuse, 0x2, R84 ;  /* 0x000000020f547825 */ /* 0x040fe200078e0254 */
[----:B0-----:R-:W-:Y:S01]  /*6850*/  PRMT R222, RZ, 0x7610, R222 ;  /* 0x00007610ffde7816 */ /* 0x001fe200000000de */
[----:B------:R-:W4:Y:S01]  /*6860*/  @!P2 LDG.E.U16 R50, desc[UR22][R88.64] ;  /* 0x000000165832a981 */ /* 0x000f22000c1e1500 */
[----:B------:R-:W-:Y:S01]  /*6870*/  PRMT R245, RZ, 0x7610, R245 ;  /* 0x00007610fff57816 */ /* 0x000fe200000000f5 */
[C---:B------:R-:W-:Y:S01]  /*6880*/  IMAD.WIDE R80, R15.reuse, 0x2, R80 ;  /* 0x000000020f507825 */ /* 0x040fe200078e0250 */
[----:B------:R-:W-:Y:S01]  /*6890*/  PRMT R247, RZ, 0x7610, R247 ;  /* 0x00007610fff77816 */ /* 0x000fe200000000f7 */
[----:B------:R-:W4:Y:S01]  /*68a0*/  @!P2 LDG.E.U16 R48, desc[UR22][R84.64] ;  /* 0x000000165430a981 */ /* 0x000f22000c1e1500 */
[----:B------:R-:W-:Y:S01]  /*68b0*/  PRMT R249, RZ, 0x7610, R249 ;  /* 0x00007610fff97816 */ /* 0x000fe200000000f9 */
[C---:B------:R-:W-:Y:S01]  /*68c0*/  IMAD.WIDE R76, R15.reuse, 0x2, R76 ;  /* 0x000000020f4c7825 */ /* 0x040fe200078e024c */
[----:B------:R-:W-:Y:S01]  /*68d0*/  PRMT R251, RZ, 0x7610, R251 ;  /* 0x00007610fffb7816 */ /* 0x000fe200000000fb */
[----:B------:R-:W4:Y:S02]  /*68e0*/  @!P2 LDG.E.U16 R46, desc[UR22][R80.64] ;  /* 0x00000016502ea981 */ /* 0x000f24000c1e1500 */
[----:B------:R-:W-:-:S02]  /*68f0*/  IMAD.WIDE R72, R15, 0x2, R72 ;  /* 0x000000020f487825 */ /* 0x000fc400078e0248 */
[----:B------:R-:W4:Y:S02]  /*6900*/  @!P2 LDG.E.U16 R44, desc[UR22][R76.64] ;  /* 0x000000164c2ca981 */ /* 0x000f24000c1e1500 */
[C---:B------:R-:W-:Y:S02]  /*6910*/  IMAD.WIDE R68, R15.reuse, 0x2, R68 ;  /* 0x000000020f447825 */ /* 0x040fe400078e0244 */
[----:B------:R-:W4:Y:S02]  /*6920*/  @!P2 LDG.E.U16 R42, desc[UR22][R72.64] ;  /* 0x00000016482aa981 */ /* 0x000f24000c1e1500 */
[C---:B------:R-:W-:Y:S02]  /*6930*/  IMAD.WIDE R64, R15.reuse, 0x2, R64 ;  /* 0x000000020f407825 */ /* 0x040fe400078e0240 */
        /* <DEDUP_REMOVED lines=35> */
[----:B------:R-:W-:Y:S02]  /*6b70*/  IMAD.WIDE R54, R15, 0x2, R54 ;  /* 0x000000020f367825 */ /* 0x000fe400078e0236 */
[----:B------:R-:W4:Y:S04]  /*6b80*/  @!P2 LDG.E.U16 R232, desc[UR22][R58.64] ;  /* 0x000000163ae8a981 */ /* 0x000f28000c1e1500 */
[----:B------:R-:W4:Y:S04]  /*6b90*/  @!P2 LDG.E.U16 R252, desc[UR22][R98.64] ;  /* 0x0000001662fca981 */ /* 0x000f28000c1e1500 */
[----:B------:R-:W4:Y:S04]  /*6ba0*/  @!P2 LDG.E.U16 R243, desc[UR22][R102.64] ;  /* 0x0000001666f3a981 */ /* 0x000f28000c1e1500 */
[----:B------:R-:W4:Y:S04]  /*6bb0*/  @!P2 LDG.E.U16 R245, desc[UR22][R106.64] ;  /* 0x000000166af5a981 */ /* 0x000f28000c1e1500 */
[----:B------:R-:W4:Y:S04]  /*6bc0*/  @!P2 LDG.E.U16 R247, desc[UR22][R110.64] ;  /* 0x000000166ef7a981 */ /* 0x000f28000c1e1500 */
[----:B------:R-:W4:Y:S04]  /*6bd0*/  @!P2 LDG.E.U16 R249, desc[UR22][R114.64] ;  /* 0x0000001672f9a981 */ /* 0x000f28000c1e1500 */
[----:B------:R-:W4:Y:S04]  /*6be0*/  @!P2 LDG.E.U16 R251, desc[UR22][R54.64] ;  /* 0x0000001636fba981 */ /* 0x000f28000c1e1500 */
[----:B------:R0:W-:Y:S04]  /*6bf0*/  STS.U16 [R4+UR9+0x6180], R17 ;  /* 0x0061801104007988 */ /* 0x0001e80008000409 */
[----:B---3--:R0:W-:Y:S04]  /*6c00*/  STS.U16 [R4+UR9+0x4580], R31 ;  /* 0x0045801f04007988 */ /* 0x0081e80008000409 */
        /* <DEDUP_REMOVED lines=38> */
[----:B--2---:R0:W-:Y:S04]  /*6e70*/  STS.U16 [R9+UR9+0xb200], R52 ;  /* 0x00b2003409007988 */ /* 0x0041e80008000409 */
[----:B----4-:R0:W-:Y:S04]  /*6e80*/  STS.U16 [R9+UR9+0xb000], R50 ;  /* 0x00b0003209007988 */ /* 0x0101e80008000409 */
        /* <DEDUP_REMOVED lines=29> */
[----:B------:R1:W-:Y:S06]  /*7060*/  MEMBAR.ALL.CTA ;  /* 0x0000000000007992 */ /* 0x0003ec0000008000 */
[----:B-1----:R-:W1:Y:S01]  /*7070*/  FENCE.VIEW.ASYNC.S ;  /* 0x00000000000073c6 */ /* 0x002e620000000000 */
[----:B------:R-:W-:-:S04]  /*7080*/  ULEA UR11, UR24, UR9, 0x3 ;  /* 0x00000009180b7291 */ /* 0x000fc8000f8e18ff */
[----:B------:R-:W-:Y:S01]  /*7090*/  UIADD3 UR11, UPT, UPT, UR11, 0xc000, URZ ;  /* 0x0000c0000b0b7890 */ /* 0x000fe2000fffe0ff */
[----:B-1----:R-:W-:Y:S06]  /*70a0*/  BAR.SYNC.DEFER_BLOCKING 0x0 ;  /* 0x0000000000007b1d */ /* 0x002fec0000010000 */
[----:B0-----:R-:W-:Y:S05]  /*70b0*/  @P0 BRA `(.L_x_9) ;  /* 0x0000000000500947 */ /* 0x001fea0003800000 */
[----:B------:R-:W-:Y:S02]  /*70c0*/  UIADD3 UR25, UPT, UPT, UR8, 0x80, URZ ;  /* 0x0000008008197890 */ /* 0x000fe4000fffe0ff */
[----:B------:R-:W-:Y:S01]  /*70d0*/  UIADD3 UR34, UPT, UPT, UR8, 0x80, URZ ;  /* 0x0000008008227890 */ /* 0x000fe2000fffe0ff */
        /* <DEDUP_REMOVED lines=9> */
[----:B------:R0:W-:Y:S01]  /*7170*/  UTCHMMA gdesc[UR16], gdesc[UR12], tmem[UR8], tmem[UR20], idesc[UR21], UPT ;  /* 0x00ff140c100075ea */ /* 0x0001e2000b800008 */
[----:B------:R-:W-:Y:S01]  /*7180*/  UMOV UR36, 0x0 ;  /* 0x0000000000247882 */ /* 0x000fe20000000000 */
[----:B------:R-:W-:Y:S01]  /*7190*/  UMOV UR37, 0x8208490 ;  /* 0x0820849000257882 */ /* 0x000fe20000000000 */
[----:B------:R0:W-:Y:S01]  /*71a0*/  UTCHMMA gdesc[UR18], gdesc[UR14], tmem[UR8], tmem[UR30], idesc[UR31], UPT ;  /* 0x00ff1e0e120075ea */ /* 0x0001e2000b800008 */
[----:B------:R-:W-:Y:S01]  /*71b0*/  UMOV UR4, UR6 ;  /* 0x0000000600047c82 */ /* 0x000fe20008000000 */
[----:B------:R0:W-:Y:S01]  /*71c0*/  UTCHMMA gdesc[UR26], gdesc[UR12], tmem[UR25], tmem[UR32], idesc[UR33], UPT ;  /* 0x00ff200c1a0075ea */ /* 0x0001e2000b800019 */
[----:B------:R0:W-:Y:S01]  /*71d0*/  UTCHMMA gdesc[UR28], gdesc[UR14], tmem[UR34], tmem[UR36], idesc[UR37], UPT ;  /* 0x00ff240e1c0075ea */ /* 0x0001e2000b800022 */
[----:B------:R0:W-:Y:S01]  /*71e0*/  UTCBAR [UR4], URZ ;  /* 0x000000ff040073e9 */ /* 0x0001e200080000ff */
[----:B------:R-:W-:Y:S01]  /*71f0*/  NOP ;  /* 0x0000000000007918 */ /* 0x000fe20000000000 */
.L_x_9:
[----:B------:R-:W-:Y:S01]  /*7200*/  UIADD3 UR24, UPT, UPT, UR24, 0x1, URZ ;  /* 0x0000000118187890 */ /* 0x000fe2000fffe0ff */
[----:B------:R-:W-:Y:S02]  /*7210*/  VIADD R16, R16, 0xffffffff ;  /* 0xffffffff10107836 */ /* 0x000fe40000000000 */
[----:B------:R-:W-:Y:S01]  /*7220*/  VIADD R11, R11, 0xffffffe0 ;  /* 0xffffffe00b0b7836 */ /* 0x000fe20000000000 */
[----:B------:R-:W-:Y:S02]  /*7230*/  UISETP.GT.AND UP1, UPT, UR24, 0x1, UPT ;  /* 0x000000011800788c */ /* 0x000fe4000bf24270 */
[----:B------:R-:W-:Y:S02]  /*7240*/  ISETP.NE.U32.AND P2, PT, R16, RZ, PT ;  /* 0x000000ff1000720c */ /* 0x000fe40003f45070 */
[----:B0-----:R-:W-:Y:S02]  /*7250*/  USEL UR4, URZ, 0x1, !UP1 ;  /* 0x00000001ff047887 */ /* 0x001fe4000c800000 */
[----:B------:R-:W-:-:S02]  /*7260*/  USEL UR24, UR24, URZ, !UP1 ;  /* 0x000000ff18187287 */ /* 0x000fc4000c800000 */
[----:B------:R-:W-:-:S03]  /*7270*/  ULOP3.LUT UR6, UR5, UR4, URZ, 0x3c, !UPT ;  /* 0x0000000405067292 */ /* 0x000fc6000f8e3cff */
[----:B------:R-:W-:-:S04]  /*7280*/  UMOV UR4, UR5 ;  /* 0x0000000500047c82 */ /* 0x000fc80008000000 */
[----:B------:R-:W-:Y:S01]  /*7290*/  UMOV UR5, UR6 ;  /* 0x0000000600057c82 */ /* 0x000fe20008000000 */
[----:B------:R-:W-:Y:S05]  /*72a0*/  @P2 BRA `(.L_x_10) ;  /* 0xffffffe0001c2947 */ /* 0x000fea000383ffff */
.L_x_7:
[----:B------:R-:W-:-:S13]  /*72b0*/  ISETP.GE.AND P0, PT, R7, 0x20, PT ;  /* 0x000000200700780c */ /* 0x000fda0003f06270 */
[----:B------:R-:W-:Y:S05]  /*72c0*/  @!P0 BRA `(.L_x_11) ;  /* 0x0000000000108947 */ /* 0x000fea0003800000 */
[----:B------:R-:W-:-:S06]  /*72d0*/  USHF.L.U32 UR4, UR4, 0x1f, URZ ;  /* 0x0000001f04047899 */ /* 0x000fcc00080006ff */
[----:B------:R-:W-:-:S04]  /*72e0*/  IMAD.U32 R0, RZ, RZ, UR4 ;  /* 0x00000004ff007e24 */ /* 0x000fc8000f8e00ff */
[----:B------:R-:W0:Y:S02]  /*72f0*/  SYNCS.PHASECHK.TRANS64.TRYWAIT P0, [UR11], R0 ;  /* 0x00000000ff0075a7 */ /* 0x000e24000800110b */
[----:B0-----:R-:W-:Y:S05]  /*7300*/  @!P0 BRA `(.L_x_12) ;  /* 0x0000007400a08947 */ /* 0x001fea0003800000 */
.L_x_11:
[----:B------:R-:W-:Y:S08]  /*7310*/  BAR.SYNC.DEFER_BLOCKING 0x0 ;  /* 0x0000000000007b1d */ /* 0x000ff00000010000 */
[----:B------:R-:W0:Y:S01]  /*7320*/  LDC R201, c[0x0][0x3b4] ;  /* 0x0000ed00ffc97b82 */ /* 0x000e220000000800 */
[----:B------:R-:W1:Y:S01]  /*7330*/  LDCU.128 UR4, c[0x0][0x390] ;  /* 0x00007200ff0477ac */ /* 0x000e620008000c00 */
[----:B------:R-:W2:Y:S01]  /*7340*/  LDCU.64 UR34, c[0x0][0x398] ;  /* 0x00007300ff2277ac */ /* 0x000ea20008000a00 */
[----:B------:R-:W3:Y:S01]  /*7350*/  LDCU UR32, c[0x0][0x3b8] ;  /* 0x00007700ff2077ac */ /* 0x000ee20008000800 */
[----:B------:R-:W4:Y:S01]  /*7360*/  LDCU.64 UR12, c[0x0][0x398] ;  /* 0x00007300ff0c77ac */ /* 0x000f220008000a00 */
[----:B------:R-:W0:Y:S01]  /*7370*/  LDCU.64 UR16, c[0x0][0x398] ;  /* 0x00007300ff1077ac */ /* 0x000e220008000a00 */
[----:B------:R-:W1:Y:S02]  /*7380*/  @!P1 SYNCS.CCTL.IV [UR9+0xc000] ;  /* 0x00c00000ff0099b1 */ /* 0x000e640008000009 */
[----:B-1----:R-:W-:Y:S01]  /*7390*/  BAR.SYNC.DEFER_BLOCKING 0x0 ;  /* 0x0000000000007b1d */ /* 0x002fe20000010000 */
[----:B------:R-:W-:-:S04]  /*73a0*/  ISETP.GE.AND P0, PT, R198, UR6, PT ;  /* 0x00000006c6007c0c */ /* 0x000fc8000bf06270 */
[C---:B--2--5:R-:W-:Y:S01]  /*73b0*/  ISETP.LT.AND P0, PT, R196.reuse, UR35, !P0 ;  /* 0x00000023c4007c0c */ /* 0x064fe2000c701270 */
[----:B------:R-:W1:Y:S01]  /*73c0*/  LDCU.64 UR28, c[0x0][0x398] ;  /* 0x00007300ff1c77ac */ /* 0x000e620008000a00 */
[----:B------:R-:W2:Y:S01]  /*73d0*/  LDTM.x64 R24, tmem[UR10] ;  /* 0x0000000a001879ee */ /* 0x000ea20008340000 */
[----:B------:R-:W-:Y:S01]  /*73e0*/  LDTM.x64 R132, tmem[UR10+0x40] ;  /* 0x0000400a008479ee */ /* 0x000fe20008340000 */
[----:B---3--:R-:W-:Y:S01]  /*73f0*/  IMAD R203, R196, UR32, RZ ;  /* 0x00000020c4cb7c24 */ /* 0x008fe2000f8e02ff */
[----:B------:R-:W3:Y:S01]  /*7400*/  LDCU.64 UR24, c[0x0][0x398] ;  /* 0x00007300ff1877ac */ /* 0x000ee20008000a00 */
[----:B------:R-:W0:Y:S01]  /*7410*/  LDCU.64 UR14, c[0x0][0x398] ;  /* 0x00007300ff0e77ac */ /* 0x000e220008000a00 */
[----:B------:R-:W0:Y:S01]  /*7420*/  LDCU.64 UR26, c[0x0][0x398] ;  /* 0x00007300ff1a77ac */ /* 0x000e220008000a00 */
[----:B------:R-:W0:Y:S01]  /*7430*/  LDCU.64 UR30, c[0x0][0x398] ;  /* 0x00007300ff1e77ac */ /* 0x000e220008000a00 */
[----:B------:R-:W0:Y:S01]  /*7440*/  @!P1 SYNCS.CCTL.IV [UR9+0xc008] ;  /* 0x00c00800ff0099b1 */ /* 0x000e220008000009 */
[----:B------:R-:W0:Y:S01]  /*7450*/  LDCU.64 UR18, c[0x0][0x398] ;  /* 0x00007300ff1277ac */ /* 0x000e220008000a00 */
[----:B------:R-:W0:Y:S01]  /*7460*/  LDCU.64 UR20, c[0x0][0x398] ;  /* 0x00007300ff1477ac */ /* 0x000e220008000a00 */
[----:B--2---:R-:W-:Y:S01]  /*7470*/  IMAD.MOV.U32 R227, RZ, RZ, R68 ;  /* 0x000000ffffe37224 */ /* 0x004fe200078e0044 */
[----:B------:R-:W-:Y:S01]  /*7480*/  STL [R1+0x44], R41 ;  /* 0x0000442901007387 */ /* 0x000fe20000100800 */
[----:B------:R-:W-:Y:S01]  /*7490*/  IMAD.MOV.U32 R226, RZ, RZ, R69 ;  /* 0x000000ffffe27224 */ /* 0x000fe200078e0045 */
[----:B------:R-:W2:Y:S01]  /*74a0*/  LDCU UR6, c[0x0][0x398] ;  /* 0x00007300ff0677ac */ /* 0x000ea20008000800 */
[----:B------:R-:W-:Y:S01]  /*74b0*/  IMAD.MOV.U32 R225, RZ, RZ, R70 ;  /* 0x000000ffffe17224 */ /* 0x000fe200078e0046 */
[----:B------:R0:W-:Y:S01]  /*74c0*/  STL [R1+0x48], R42 ;  /* 0x0000482a01007387 */ /* 0x0001e20000100800 */
[----:B------:R-:W-:Y:S01]  /*74d0*/  IMAD.MOV.U32 R224, RZ, RZ, R71 ;  /* 0x000000ffffe07224 */ /* 0x000fe200078e0047 */
[----:B------:R-:W0:Y:S01]  /*74e0*/  LDCU UR9, c[0x0][0x398] ;  /* 0x00007300ff0977ac */ /* 0x000e220008000800 */
[----:B------:R-:W-:-:S02]  /*74f0*/  IMAD.MOV.U32 R223, RZ, RZ, R72 ;  /* 0x000000ffffdf7224 */ /* 0x000fc400078e0048 */
[----:B------:R-:W-:Y:S01]  /*7500*/  IMAD.MOV.U32 R222, RZ, RZ, R73 ;  /* 0x000000ffffde7224 */ /* 0x000fe200078e0049 */
[----:B------:R-:W0:Y:S01]  /*7510*/  LDCU UR33, c[0x0][0x398] ;  /* 0x00007300ff2177ac */ /* 0x000e220008000800 */
[----:B------:R-:W-:Y:S02]  /*7520*/  IMAD.MOV.U32 R221, RZ, RZ, R74 ;  /* 0x000000ffffdd7224 */ /* 0x000fe400078e004a */
[----:B------:R-:W-:Y:S01]  /*7530*/  IMAD.MOV.U32 R220, RZ, RZ, R75 ;  /* 0x000000ffffdc7224 */ /* 0x000fe200078e004b */
[----:B------:R-:W0:Y:S01]  /*7540*/  LDCU UR35, c[0x0][0x398] ;  /* 0x00007300ff2377ac */ /* 0x000e220008000800 */
[----:B------:R-:W-:Y:S02]  /*7550*/  IMAD.MOV.U32 R219, RZ, RZ, R76 ;  /* 0x000000ffffdb7224 */ /* 0x000fe400078e004c */
[----:B------:R-:W-:Y:S01]  /*7560*/  IMAD.MOV.U32 R218, RZ, RZ, R77 ;  /* 0x000000ffffda7224 */ /* 0x000fe200078e004d */
[----:B------:R-:W0:Y:S01]  /*7570*/  LDCU UR36, c[0x0][0x398] ;  /* 0x00007300ff2477ac */ /* 0x000e220008000800 */
[----:B------:R-:W-:-:S02]  /*7580*/  IMAD.MOV.U32 R217, RZ, RZ, R78 ;  /* 0x000000ffffd97224 */ /* 0x000fc400078e004e */
[----:B------:R-:W-:Y:S02]  /*7590*/  IMAD.MOV.U32 R216, RZ, RZ, R79 ;  /* 0x000000ffffd87224 */ /* 0x000fe400078e004f */
[----:B------:R-:W-:Y:S02]  /*75a0*/  IMAD.MOV.U32 R215, RZ, RZ, R80 ;  /* 0x000000ffffd77224 */ /* 0x000fe400078e0050 */
[----:B------:R-:W-:Y:S02]  /*75b0*/  IMAD.MOV.U32 R214, RZ, RZ, R81 ;  /* 0x000000ffffd67224 */ /* 0x000fe400078e0051 */
[----:B------:R-:W-:Y:S02]  /*75c0*/  IMAD.MOV.U32 R213, RZ, RZ, R82 ;  /* 0x000000ffffd57224 */ /* 0x000fe400078e0052 */
[----:B------:R-:W-:Y:S02]  /*75d0*/  IMAD.MOV.U32 R212, RZ, RZ, R83 ;  /* 0x000000ffffd47224 */ /* 0x000fe400078e0053 */
[----:B------:R-:W-:-:S02]  /*75e0*/  IMAD.MOV.U32 R211, RZ, RZ, R85 ;  /* 0x000000ffffd37224 */ /* 0x000fc400078e0055 */
[----:B------:R-:W-:Y:S02]  /*75f0*/  IMAD.MOV.U32 R210, RZ, RZ, R84 ;  /* 0x000000ffffd27224 */ /* 0x000fe400078e0054 */
[----:B------:R-:W-:Y:S02]  /*7600*/  IMAD.MOV.U32 R209, RZ, RZ, R86 ;  /* 0x000000ffffd17224 */ /* 0x000fe400078e0056 */
[----:B------:R-:W-:Y:S02]  /*7610*/  IMAD.MOV.U32 R208, RZ, RZ, R87 ;  /* 0x000000ffffd07224 */ /* 0x000fe400078e0057 */
[----:B------:R-:W0:Y:S01]  /*7620*/  LDTM.x64 R68, tmem[UR10+0x80] ;  /* 0x0000800a004479ee */ /* 0x000e220008340000 */
[----:B------:R-:W-:Y:S02]  /*7630*/  IMAD.MOV.U32 R4, RZ, RZ, R35 ;  /* 0x000000ffff047224 */ /* 0x000fe400078e0023 */
[----:B------:R-:W-:Y:S02]  /*7640*/  IMAD.MOV.U32 R7, RZ, RZ, R32 ;  /* 0x000000ffff077224 */ /* 0x000fe400078e0020 */
[----:B------:R-:W-:-:S02]  /*7650*/  IMAD.MOV.U32 R8, RZ, RZ, R33 ;  /* 0x000000ffff087224 */ /* 0x000fc400078e0021 */
[----:B------:R-:W-:Y:S02]  /*7660*/  IMAD.MOV.U32 R16, RZ, RZ, R25 ;  /* 0x000000ffff107224 */ /* 0x000fe400078e0019 */
[----:B------:R-:W-:Y:S02]  /*7670*/  IMAD.MOV.U32 R15, RZ, RZ, R24 ;  /* 0x000000ffff0f7224 */ /* 0x000fe400078e0018 */
[----:B------:R-:W-:Y:S02]  /*7680*/  IMAD.MOV.U32 R20, RZ, RZ, R29 ;  /* 0x000000ffff147224 */ /* 0x000fe400078e001d */
[----:B------:R-:W-:Y:S01]  /*7690*/  IMAD.MOV.U32 R19, RZ, RZ, R28 ;  /* 0x000000ffff137224 */ /* 0x000fe200078e001c */
[----:B------:R-:W-:Y:S01]  /*76a0*/  F2FP.BF16.F32.PACK_AB R3, R16, R15 ;  /* 0x0000000f1003723e */ /* 0x000fe200000010ff */
[----:B------:R-:W-:Y:S02]  /*76b0*/  IMAD.MOV.U32 R18, RZ, RZ, R27 ;  /* 0x000000ffff127224 */ /* 0x000fe400078e001b */
[----:B------:R-:W-:Y:S01]  /*76c0*/  IMAD.MOV.U32 R17, RZ, RZ, R26 ;  /* 0x000000ffff117224 */ /* 0x000fe200078e001a */
[----:B------:R-:W-:Y:S01]  /*76d0*/  F2FP.BF16.F32.PACK_AB R0, R20, R19 ;  /* 0x000000131400723e */ /* 0x000fe200000010ff */
[----:B------:R-:W-:-:S02]  /*76e0*/  IMAD.MOV.U32 R14, RZ, RZ, R40 ;  /* 0x000000ffff0e7224 */ /* 0x000fc400078e0028 */
[----:B------:R-:W-:Y:S01]  /*76f0*/  IMAD.MOV.U32 R13, RZ, RZ, R39 ;  /* 0x000000ffff0d7224 */ /* 0x000fe200078e0027 */
[----:B------:R-:W-:Y:S01]  /*7700*/  F2FP.BF16.F32.PACK_AB R2, R18, R17 ;  /* 0x000000111202723e */ /* 0x000fe200000010ff */
[----:B------:R-:W-:Y:S01]  /*7710*/  IMAD.MOV.U32 R12, RZ, RZ, R38 ;  /* 0x000000ffff0c7224 */ /* 0x000fe200078e0026 */
[----:B0-----:R-:W-:Y:S01]  /*7720*/  F2FP.BF16.F32.PACK_AB R79, R79, R4 ;  /* 0x000000044f4f723e */ /* 0x001fe200000010ff */
[----:B------:R-:W-:Y:S01]  /*7730*/  IMAD R4, R198, R201, RZ ;  /* 0x000000c9c6047224 */ /* 0x000fe200078e02ff */
[----:B------:R-:W-:Y:S01]  /*7740*/  F2FP.BF16.F32.PACK_AB R200, R76, R7 ;  /* 0x000000074cc8723e */ /* 0x000fe200000010ff */
[----:B------:R-:W-:Y:S01]  /*7750*/  IMAD.MOV.U32 R11, RZ, RZ, R37 ;  /* 0x000000ffff0b7224 */ /* 0x000fe200078e0025 */
[----:B------:R-:W-:Y:S01]  /*7760*/  F2FP.BF16.F32.PACK_AB R199, R77, R8 ;  /* 0x000000084dc7723e */ /* 0x000fe200000010ff */
[----:B------:R-:W-:Y:S01]  /*7770*/  IMAD.MOV.U32 R10, RZ, RZ, R36 ;  /* 0x000000ffff0a7224 */ /* 0x000fe200078e0024 */
[C---:B------:R-:W-:Y:S01]  /*7780*/  LEA R76, P2, R4.reuse, UR4, 0x1 ;  /* 0x00000004044c7c11 */ /* 0x040fe2000f8408ff */
[----:B------:R-:W-:Y:S01]  /*7790*/  IMAD.MOV.U32 R9, RZ, RZ, R34 ;  /* 0x000000ffff097224 */ /* 0x000fe200078e0022 */
[----:B------:R-:W-:Y:S01]  /*77a0*/  F2FP.BF16.F32.PACK_AB R202, R73, R72 ;  /* 0x0000004849ca723e */ /* 0x000fe200000010ff */
[----:B------:R-:W-:Y:S01]  /*77b0*/  IMAD.MOV.U32 R6, RZ, RZ, R31 ;  /* 0x000000ffff067224 */ /* 0x000fe200078e001f */
[----:B------:R-:W-:Y:S01]  /*77c0*/  LEA.HI.X.SX32 R77, R4, UR5, 0x1, P2 ;  /* 0x00000005044d7c11 */ /* 0x000fe200090f0eff */
[----:B------:R-:W-:Y:S01]  /*77d0*/  IMAD.MOV.U32 R5, RZ, RZ, R30 ;  /* 0x000000ffff057224 */ /* 0x000fe200078e001e */
[----:B------:R-:W-:Y:S01]  /*77e0*/  F2FP.BF16.F32.PACK_AB R84, R84, R14 ;  /* 0x0000000e5454723e */ /* 0x000fe200000010ff */
[----:B------:R-:W-:Y:S01]  /*77f0*/  IMAD.MOV.U32 R252, RZ, RZ, R43 ;  /* 0x000000fffffc7224 */ /* 0x000fe200078e002b */
[----:B------:R-:W-:Y:S01]  /*7800*/  F2FP.BF16.F32.PACK_AB R83, R83, R13 ;  /* 0x0000000d5353723e */ /* 0x000fe200000010ff */
[----:B------:R-:W-:Y:S01]  /*7810*/  IMAD.WIDE R72, R203, 0x2, R76 ;  /* 0x00000002cb487825 */ /* 0x000fe200078e024c */
[----:B------:R-:W-:-:S02]  /*7820*/  F2FP.BF16.F32.PACK_AB R82, R82, R12 ;  /* 0x0000000c5252723e */ /* 0x000fc400000010ff */
[----:B------:R-:W-:Y:S01]  /*7830*/  F2FP.BF16.F32.PACK_AB R81, R81, R11 ;  /* 0x0000000b5151723e */ /* 0x000fe200000010ff */
[----:B------:R-:W-:Y:S01]  /*7840*/  IMAD.MOV.U32 R251, RZ, RZ, R44 ;  /* 0x000000fffffb7224 */ /* 0x000fe200078e002c */
        /* <DEDUP_REMOVED lines=29> */
[----:B------:R-:W-:-:S02]  /*7a20*/  IMAD R201, R201, 0x80, R4 ;  /* 0x00000080c9c97824 */ /* 0x000fc400078e0204 */
[----:B------:R-:W0:Y:S01]  /*7a30*/  LDTM.x64 R4, tmem[UR10+0xc0] ;  /* 0x0000c00a000479ee */ /* 0x000e220008340000 */
[----:B------:R-:W-:Y:S01]  /*7a40*/  NOP ;  /* 0x0000000000007918 */ /* 0x000fe20000000000 */
[----:B------:R1:W-:Y:S01]  /*7a50*/  @P0 STG.E.U16 desc[UR22][R72.64], R3 ;  /* 0x0000000348000986 */ /* 0x0003e2000c101516 */
[----:B------:R-:W-:Y:S01]  /*7a60*/  ISETP.GE.AND P0, PT, R196, UR7, PT ;  /* 0x00000007c4007c0c */ /* 0x000fe2000bf06270 */
[----:B------:R-:W0:Y:S01]  /*7a70*/  LDCU.64 UR10, c[0x0][0x398] ;  /* 0x00007300ff0a77ac */ /* 0x000e220008000a00 */
[----:B------:R-:W-:Y:S02]  /*7a80*/  LEA R68, P1, R201, UR4, 0x1 ;  /* 0x00000004c9447c11 */ /* 0x000fe4000f8208ff */
[----:B----4-:R-:W-:Y:S01]  /*7a90*/  ISETP.LT.AND P0, PT, R197, UR12, !P0 ;  /* 0x0000000cc5007c0c */ /* 0x010fe2000c701270 */
[----:B------:R-:W4:Y:S01]  /*7aa0*/  LDCU UR12, c[0x0][0x39c] ;  /* 0x00007380ff0c77ac */ /* 0x000f220008000800 */
[----:B------:R-:W-:Y:S02]  /*7ab0*/  LEA.HI.X.SX32 R69, R201, UR5, 0x1, P1 ;  /* 0x00000005c9457c11 */ /* 0x000fe400088f0eff */
[----:B------:R-:W-:Y:S01]  /*7ac0*/  PRMT R201, R3, 0x7632, R201 ;  /* 0x0000763203c97816 */ /* 0x000fe200000000c9 */
[----:B------:R-:W0:Y:S01]  /*7ad0*/  LDCU.64 UR4, c[0x0][0x398] ;  /* 0x00007300ff0477ac */ /* 0x000e220008000a00 */
[----:B------:R-:W-:-:S04]  /*7ae0*/  IMAD.WIDE R204, R203, 0x2, R68 ;  /* 0x00000002cbcc7825 */ /* 0x000fc800078e0244 */
[----:B-1----:R-:W-:-:S03]  /*7af0*/  VIADD R72, R196, 0x1 ;  /* 0x00000001c4487836 */ /* 0x002fc60000000000 */
[----:B------:R1:W-:Y:S01]  /*7b00*/  @P0 STG.E.U16 desc[UR22][R204.64], R71 ;  /* 0x00000047cc000986 */ /* 0x0003e2000c101516 */
[----:B------:R-:W-:Y:S01]  /*7b10*/  VIADD R203, R203, UR32 ;  /* 0x00000020cbcb7c36 */ /* 0x000fe20008000000 */
[----:B------:R-:W-:-:S03]  /*7b20*/  ISETP.GE.AND P0, PT, R72, UR7, PT ;  /* 0x0000000748007c0c */ /* 0x000fc6000bf06270 */
[----:B------:R-:W-:Y:S01]  /*7b30*/  IMAD.WIDE R72, R203, 0x2, R76 ;  /* 0x00000002cb487825 */ /* 0x000fe200078e024c */
[----:B------:R-:W-:Y:S01]  /*7b40*/  ISETP.LT.AND P1, PT, R198, UR16, !P0 ;  /* 0x00000010c6007c0c */ /* 0x000fe2000c721270 */
[----:B------:R-:W0:Y:S01]  /*7b50*/  LDCU UR16, c[0x0][0x398] ;  /* 0x00007300ff1077ac */ /* 0x000e220008000800 */
[----:B------:R-:W-:Y:S01]  /*7b60*/  ISETP.LT.AND P0, PT, R197, UR28, !P0 ;  /* 0x0000001cc5007c0c */ /* 0x000fe2000c701270 */
[----:B------:R-:W-:Y:S01]  /*7b70*/  IMAD.WIDE R206, R203, 0x2, R68 ;  /* 0x00000002cbce7825 */ /* 0x000fe200078e0244 */
[----:B-1----:R-:W-:Y:S01]  /*7b80*/  PRMT R71, R71, 0x7632, R71 ;  /* 0x0000763247477816 */ /* 0x002fe20000000047 */
[----:B------:R-:W1:Y:S02]  /*7b90*/  LDCU UR28, c[0x0][0x398] ;  /* 0x00007300ff1c77ac */ /* 0x000e640008000800 */
[----:B------:R-:W-:-:S06]  /*7ba0*/  VIADD R3, R196, 0x2 ;  /* 0x00000002c4037836 */ /* 0x000fcc0000000000 */
[----:B------:R0:W-:Y:S04]  /*7bb0*/  @P1 STG.E.U16 desc[UR22][R72.64], R201 ;  /* 0x000000c948001986 */ /* 0x0001e8000c101516 */
[----:B------:R1:W-:Y:S01]  /*7bc0*/  @P0 STG.E.U16 desc[UR22][R206.64], R71 ;  /* 0x00000047ce000986 */ /* 0x0003e2000c101516 */
[----:B------:R-:W-:-:S04]  /*7bd0*/  ISETP.GE.AND P0, PT, R3, UR7, PT ;  /* 0x0000000703007c0c */ /* 0x000fc8000bf06270 */
[----:B---3--:R-:W-:Y:S01]  /*7be0*/  ISETP.LT.AND P1, PT, R198, UR24, !P0 ;  /* 0x00000018c6007c0c */ /* 0x008fe2000c721270 */
[----:B------:R-:W-:Y:S01]  /*7bf0*/  VIADD R203, R203, UR32 ;  /* 0x00000020cbcb7c36 */ /* 0x000fe20008000000 */
[----:B------:R-:W-:Y:S01]  /*7c00*/  ISETP.LT.AND P0, PT, R197, UR14, !P0 ;  /* 0x0000000ec5007c0c */ /* 0x000fe2000c701270 */
[----:B------:R-:W-:Y:S01]  /*7c10*/  VIADD R3, R196, 0x3 ;  /* 0x00000003c4037836 */ /* 0x000fe20000000000 */
[----:B0-----:R-:W3:Y:S01]  /*7c20*/  LDL.LU R201, [R1+0x48] ;  /* 0x0000480001c97983 */ /* 0x001ee20000300800 */
[C---:B------:R-:W-:Y:S01]  /*7c30*/  IMAD.WIDE R204, R203.reuse, 0x2, R76 ;  /* 0x00000002cbcc7825 */ /* 0x040fe200078e024c */
[----:B------:R-:W0:Y:S01]  /*7c40*/  LDCU UR14, c[0x0][0x398] ;  /* 0x00007300ff0e77ac */ /* 0x000e220008000800 */
[----:B-1----:R-:W-:Y:S01]  /*7c50*/  PRMT R71, R2, 0x7632, R71 ;  /* 0x0000763202477816 */ /* 0x002fe20000000047 */
[----:B------:R-:W4:Y:S01]  /*7c60*/  LDL.LU R207, [R1+0x44] ;  /* 0x0000440001cf7983 */ /* 0x000f220000300800 */
[----:B------:R-:W-:Y:S01]  /*7c70*/  IMAD.WIDE R72, R203, 0x2, R68 ;  /* 0x00000002cb487825 */ /* 0x000fe200078e0244 */
[----:B------:R-:W1:Y:S01]  /*7c80*/  LDCU UR24, c[0x0][0x398] ;  /* 0x00007300ff1877ac */ /* 0x000e620008000800 */
[----:B------:R-:W-:-:S02]  /*7c90*/  F2FP.BF16.F32.PACK_AB R87, R87, R252 ;  /* 0x000000fc5757723e */ /* 0x000fc400000010ff */
[----:B------:R0:W-:Y:S01]  /*7ca0*/  @P1 STG.E.U16 desc[UR22][R204.64], R2 ;  /* 0x00000002cc001986 */ /* 0x0001e2000c101516 */
[----:B------:R-:W-:Y:S01]  /*7cb0*/  VIADD R203, R203, UR32 ;  /* 0x00000020cbcb7c36 */ /* 0x000fe20008000000 */
[----:B------:R-:W-:Y:S02]  /*7cc0*/  F2FP.BF16.F32.PACK_AB R88, R88, R251 ;  /* 0x000000fb5858723e */ /* 0x000fe400000010ff */
[----:B------:R1:W-:Y:S01]  /*7cd0*/  @P0 STG.E.U16 desc[UR22][R72.64], R70 ;  /* 0x0000004648000986 */ /* 0x0003e2000c101516 */
[----:B------:R-:W-:Y:S02]  /*7ce0*/  ISETP.GE.AND P0, PT, R3, UR7, PT ;  /* 0x0000000703007c0c */ /* 0x000fe4000bf06270 */
[----:B------:R-:W-:Y:S02]  /*7cf0*/  F2FP.BF16.F32.PACK_AB R89, R89, R250 ;  /* 0x000000fa5959723e */ /* 0x000fe400000010ff */
[----:B------:R-:W-:Y:S01]  /*7d00*/  ISETP.LT.AND P1, PT, R198, UR4, !P0 ;  /* 0x00000004c6007c0c */ /* 0x000fe2000c721270 */
[----:B------:R-:W2:Y:S01]  /*7d10*/  LDCU UR4, c[0x0][0x398] ;  /* 0x00007300ff0477ac */ /* 0x000ea20008000800 */
[----:B------:R-:W-:Y:S01]  /*7d20*/  ISETP.LT.AND P0, PT, R197, UR26, !P0 ;  /* 0x0000001ac5007c0c */ /* 0x000fe2000c701270 */
[----:B0-----:R-:W-:Y:S01]  /*7d30*/  IMAD.WIDE R2, R203, 0x2, R76 ;  /* 0x00000002cb027825 */ /* 0x001fe200078e024c */
[----:B------:R-:W-:Y:S01]  /*7d40*/  F2FP.BF16.F32.PACK_AB R90, R90, R249 ;  /* 0x000000f95a5a723e */ /* 0x000fe200000010ff */
[----:B------:R-:W0:Y:S01]  /*7d50*/  LDCU UR26, c[0x0][0x398] ;  /* 0x00007300ff1a77ac */ /* 0x000e220008000800 */
[----:B------:R-:W-:Y:S01]  /*7d60*/  F2FP.BF16.F32.PACK_AB R91, R91, R248 ;  /* 0x000000f85b5b723e */ /* 0x000fe200000010ff */
[----:B-1----:R-:W-:Y:S01]  /*7d70*/  IMAD.WIDE R72, R203, 0x2, R68 ;  /* 0x00000002cb487825 */ /* 0x002fe200078e0244 */
[----:B------:R-:W-:-:S02]  /*7d80*/  F2FP.BF16.F32.PACK_AB R92, R92, R247 ;  /* 0x000000f75c5c723e */ /* 0x000fc400000010ff */
[----:B------:R-:W-:Y:S01]  /*7d90*/  F2FP.BF16.F32.PACK_AB R93, R93, R246 ;  /* 0x000000f65d5d723e */ /* 0x000fe200000010ff */
[----:B------:R-:W-:Y:S01]  /*7da0*/  VIADD R203, R203, UR32 ;  /* 0x00000020cbcb7c36 */ /* 0x000fe20008000000 */
[----:B------:R-:W-:Y:S01]  /*7db0*/  F2FP.BF16.F32.PACK_AB R94, R94, R245 ;  /* 0x000000f55e5e723e */ /* 0x000fe200000010ff */
[----:B------:R1:W-:Y:S01]  /*7dc0*/  @P1 STG.E.U16 desc[UR22][R2.64], R71 ;  /* 0x0000004702001986 */ /* 0x0003e2000c101516 */
[----:B------:R-:W-:Y:S02]  /*7dd0*/  F2FP.BF16.F32.PACK_AB R95, R95, R244 ;  /* 0x000000f45f5f723e */ /* 0x000fe400000010ff */
[----:B------:R-:W-:Y:S02]  /*7de0*/  F2FP.BF16.F32.PACK_AB R96, R96, R243 ;  /* 0x000000f36060723e */ /* 0x000fe400000010ff */
[----:B------:R-:W-:Y:S02]  /*7df0*/  F2FP.BF16.F32.PACK_AB R97, R97, R242 ;  /* 0x000000f26161723e */ /* 0x000fe400000010ff */
[----:B------:R-:W-:-:S02]  /*7e00*/  F2FP.BF16.F32.PACK_AB R98, R98, R241 ;  /* 0x000000f16262723e */ /* 0x000fc400000010ff */
[----:B------:R-:W-:Y:S02]  /*7e10*/  F2FP.BF16.F32.PACK_AB R99, R99, R240 ;  /* 0x000000f06363723e */ /* 0x000fe400000010ff */
[----:B------:R-:W-:Y:S02]  /*7e20*/  F2FP.BF16.F32.PACK_AB R100, R100, R239 ;  /* 0x000000ef6464723e */ /* 0x000fe400000010ff */
[----:B-1----:R-:W-:Y:S01]  /*7e30*/  PRMT R3, R70, 0x7632, R3 ;  /* 0x0000763246037816 */ /* 0x002fe20000000003 */
[----:B------:R-:W-:Y:S01]  /*7e40*/  VIADD R70, R196, 0x4 ;  /* 0x00000004c4467836 */ /* 0x000fe20000000000 */
[----:B------:R-:W-:Y:S02]  /*7e50*/  F2FP.BF16.F32.PACK_AB R101, R101, R238 ;  /* 0x000000ee6565723e */ /* 0x000fe400000010ff */
[----:B------:R-:W-:Y:S01]  /*7e60*/  F2FP.BF16.F32.PACK_AB R102, R102, R237 ;  /* 0x000000ed6666723e */ /* 0x000fe200000010ff */
[----:B------:R1:W-:Y:S01]  /*7e70*/  @P0 STG.E.U16 desc[UR22][R72.64], R3 ;  /* 0x0000000348000986 */ /* 0x0003e2000c101516 */
[----:B------:R-:W-:Y:S01]  /*7e80*/  ISETP.GE.AND P0, PT, R70, UR7, PT ;  /* 0x0000000746007c0c */ /* 0x000fe2000bf06270 */
[----:B------:R-:W-:Y:S01]  /*7e90*/  IMAD.WIDE R70, R203, 0x2, R76 ;  /* 0x00000002cb467825 */ /* 0x000fe200078e024c */
[----:B------:R-:W-:-:S02]  /*7ea0*/  F2FP.BF16.F32.PACK_AB R103, R103, R236 ;  /* 0x000000ec6767723e */ /* 0x000fc400000010ff */
[----:B------:R-:W-:Y:S01]  /*7eb0*/  ISETP.LT.AND P1, PT, R198, UR30, !P0 ;  /* 0x0000001ec6007c0c */ /* 0x000fe2000c721270 */
[----:B------:R-:W0:Y:S01]  /*7ec0*/  LDCU UR30, c[0x0][0x398] ;  /* 0x00007300ff1e77ac */ /* 0x000e220008000800 */
[----:B------:R-:W-:Y:S02]  /*7ed0*/  ISETP.LT.AND P0, PT, R197, UR18, !P0 ;  /* 0x00000012c5007c0c */ /* 0x000fe4000c701270 */
[----:B------:R-:W-:Y:S01]  /*7ee0*/  F2FP.BF16.F32.PACK_AB R104, R104, R235 ;  /* 0x000000eb6868723e */ /* 0x000fe200000010ff */
[----:B------:R-:W0:Y:S01]  /*7ef0*/  LDCU UR18, c[0x0][0x398] ;  /* 0x00007300ff1277ac */ /* 0x000e220008000800 */
[----:B------:R-:W-:Y:S01]  /*7f00*/  F2FP.BF16.F32.PACK_AB R105, R105, R234 ;  /* 0x000000ea6969723e */ /* 0x000fe200000010ff */
[----:B-1----:R-:W-:Y:S01]  /*7f10*/  IMAD.WIDE R2, R203, 0x2, R68 ;  /* 0x00000002cb027825 */ /* 0x002fe200078e0244 */
[----:B------:R-:W-:Y:S02]  /*7f20*/  F2FP.BF16.F32.PACK_AB R106, R106, R233 ;  /* 0x000000e96a6a723e */ /* 0x000fe400000010ff */
[----:B------:R-:W-:Y:S01]  /*7f30*/  F2FP.BF16.F32.PACK_AB R107, R107, R232 ;  /* 0x000000e86b6b723e */ /* 0x000fe200000010ff */
[----:B------:R-:W-:Y:S01]  /*7f40*/  VIADD R72, R196, 0x5 ;  /* 0x00000005c4487836 */ /* 0x000fe20000000000 */
[----:B------:R-:W-:Y:S01]  /*7f50*/  F2FP.BF16.F32.PACK_AB R108, R108, R231 ;  /* 0x000000e76c6c723e */ /* 0x000fe200000010ff */
[----:B------:R1:W-:Y:S01]  /*7f60*/  @P1 STG.E.U16 desc[UR22][R70.64], R0 ;  /* 0x0000000046001986 */ /* 0x0003e2000c101516 */
[----:B------:R-:W-:Y:S01]  /*7f70*/  VIADD R203, R203, UR32 ;  /* 0x00000020cbcb7c36 */ /* 0x000fe20008000000 */
[----:B------:R-:W-:-:S02]  /*7f80*/  F2FP.BF16.F32.PACK_AB R109, R109, R230 ;  /* 0x000000e66d6d723e */ /* 0x000fc400000010ff */
[----:B------:R0:W-:Y:S01]  /*7f90*/  @P0 STG.E.U16 desc[UR22][R2.64], R202 ;  /* 0x000000ca02000986 */ /* 0x0001e2000c101516 */
[----:B------:R-:W-:Y:S01]  /*7fa0*/  ISETP.GE.AND P0, PT, R72, UR7, PT ;  /* 0x0000000748007c0c */ /* 0x000fe2000bf06270 */
[----:B------:R-:W-:Y:S01]  /*7fb0*/  IMAD.WIDE R72, R203, 0x2, R68 ;  /* 0x00000002cb487825 */ /* 0x000fe200078e0244 */
[----:B------:R-:W-:Y:S02]  /*7fc0*/  F2FP.BF16.F32.PACK_AB R110, R110, R229 ;  /* 0x000000e56e6e723e */ /* 0x000fe400000010ff */
[----:B------:R-:W-:Y:S01]  /*7fd0*/  ISETP.LT.AND P1, PT, R198, UR10, !P0 ;  /* 0x0000000ac6007c0c */ /* 0x000fe2000c721270 */
[----:B------:R-:W2:Y:S01]  /*7fe0*/  LDCU UR10, c[0x0][0x398] ;  /* 0x00007300ff0a77ac */ /* 0x000ea20008000800 */
[----:B------:R-:W-:Y:S01]  /*7ff0*/  ISETP.LT.AND P0, PT, R197, UR20, !P0 ;  /* 0x00000014c5007c0c */ /* 0x000fe2000c701270 */
[----:B-1----:R-:W-:Y:S01]  /*8000*/  IMAD.WIDE R70, R203, 0x2, R76 ;  /* 0x00000002cb467825 */ /* 0x002fe200078e024c */
[----:B------:R-:W-:Y:S01]  /*8010*/  F2FP.BF16.F32.PACK_AB R111, R111, R228 ;  /* 0x000000e46f6f723e */ /* 0x000fe200000010ff */
[----:B------:R-:W1:Y:S01]  /*8020*/  LDCU UR20, c[0x0][0x398] ;  /* 0x00007300ff1477ac */ /* 0x000e620008000800 */
[----:B------:R-:W-:Y:S01]  /*8030*/  F2FP.BF16.F32.PACK_AB R112, R112, R227 ;  /* 0x000000e37070723e */ /* 0x000fe200000010ff */
[----:B------:R-:W-:Y:S01]  /*8040*/  VIADD R203, R203, UR32 ;  /* 0x00000020cbcb7c36 */ /* 0x000fe20008000000 */
[----:B0-----:R-:W-:Y:S01]  /*8050*/  PRMT R3, R0, 0x7632, R3 ;  /* 0x0000763200037816 */ /* 0x001fe20000000003 */
[----:B------:R-:W-:Y:S01]  /*8060*/  VIADD R0, R196, 0x6 ;  /* 0x00000006c4007836 */ /* 0x000fe20000000000 */
[----:B------:R-:W-:-:S02]  /*8070*/  F2FP.BF16.F32.PACK_AB R113, R113, R226 ;  /* 0x000000e27171723e */ /* 0x000fc400000010ff */
[----:B------:R-:W-:Y:S01]  /*8080*/  F2FP.BF16.F32.PACK_AB R114, R114, R225 ;  /* 0x000000e17272723e */ /* 0x000fe200000010ff */
[----:B------:R0:W-:Y:S01]  /*8090*/  @P1 STG.E.U16 desc[UR22][R70.64], R3 ;  /* 0x0000000346001986 */ /* 0x0001e2000c101516 */
[----:B------:R-:W-:Y:S02]  /*80a0*/  F2FP.BF16.F32.PACK_AB R115, R115, R224 ;  /* 0x000000e07373723e */ /* 0x000fe400000010ff */
[----:B------:R-:W-:Y:S02]  /*80b0*/  F2FP.BF16.F32.PACK_AB R116, R116, R223 ;  /* 0x000000df7474723e */ /* 0x000fe400000010ff */
[----:B------:R-:W-:Y:S02]  /*80c0*/  F2FP.BF16.F32.PACK_AB R117, R117, R222 ;  /* 0x000000de7575723e */ /* 0x000fe400000010ff */
[----:B------:R-:W-:Y:S02]  /*80d0*/  F2FP.BF16.F32.PACK_AB R118, R118, R221 ;  /* 0x000000dd7676723e */ /* 0x000fe400000010ff */
[----:B------:R-:W-:-:S02]  /*80e0*/  F2FP.BF16.F32.PACK_AB R119, R119, R220 ;  /* 0x000000dc7777723e */ /* 0x000fc400000010ff */
[----:B------:R-:W-:Y:S01]  /*80f0*/  F2FP.BF16.F32.PACK_AB R120, R120, R219 ;  /* 0x000000db7878723e */ /* 0x000fe200000010ff */
[----:B0-----:R-:W-:Y:S01]  /*8100*/  IMAD.WIDE R2, R203, 0x2, R76 ;  /* 0x00000002cb027825 */ /* 0x001fe200078e024c */
[----:B------:R-:W-:Y:S02]  /*8110*/  PRMT R71, R202, 0x7632, R71 ;  /* 0x00007632ca477816 */ /* 0x000fe40000000047 */
[----:B------:R-:W-:Y:S02]  /*8120*/  F2FP.BF16.F32.PACK_AB R121, R121, R218 ;  /* 0x000000da7979723e */ /* 0x000fe400000010ff */
[----:B------:R-:W-:Y:S01]  /*8130*/  F2FP.BF16.F32.PACK_AB R122, R122, R217 ;  /* 0x000000d97a7a723e */ /* 0x000fe200000010ff */
[----:B------:R0:W-:Y:S01]  /*8140*/  @P0 STG.E.U16 desc[UR22][R72.64], R71 ;  /* 0x0000004748000986 */ /* 0x0001e2000c101516 */
[----:B------:R-:W-:Y:S01]  /*8150*/  ISETP.GE.AND P0, PT, R0, UR7, PT ;  /* 0x0000000700007c0c */ /* 0x000fe2000bf06270 */
[----:B------:R-:W-:Y:S01]  /*8160*/  VIADD R0, R196, 0x7 ;  /* 0x00000007c4007836 */ /* 0x000fe20000000000 */
[----:B------:R-:W-:-:S02]  /*8170*/  F2FP.BF16.F32.PACK_AB R123, R123, R216 ;  /* 0x000000d87b7b723e */ /* 0x000fc400000010ff */
[----:B------:R-:W-:Y:S01]  /*8180*/  ISETP.LT.AND P1, PT, R198, UR34, !P0 ;  /* 0x00000022c6007c0c */ /* 0x000fe2000c721270 */
[----:B------:R-:W1:Y:S01]  /*8190*/  LDCU UR34, c[0x0][0x398] ;  /* 0x00007300ff2277ac */ /* 0x000e620008000800 */
[----:B--2---:R-:W-:Y:S02]  /*81a0*/  ISETP.LT.AND P0, PT, R197, UR4, !P0 ;  /* 0x00000004c5007c0c */ /* 0x004fe4000c701270 */
[----:B------:R-:W-:Y:S01]  /*81b0*/  F2FP.BF16.F32.PACK_AB R124, R124, R215 ;  /* 0x000000d77c7c723e */ /* 0x000fe200000010ff */
[----:B------:R-:W2:Y:S01]  /*81c0*/  LDCU UR4, c[0x0][0x398] ;  /* 0x00007300ff0477ac */ /* 0x000ea20008000800 */
[----:B------:R-:W-:Y:S01]  /*81d0*/  F2FP.BF16.F32.PACK_AB R125, R125, R214 ;  /* 0x000000d67d7d723e */ /* 0x000fe200000010ff */
[----:B0-----:R-:W-:Y:S01]  /*81e0*/  IMAD.WIDE R70, R203, 0x2, R68 ;  /* 0x00000002cb467825 */ /* 0x001fe200078e0244 */
[----:B------:R-:W-:Y:S02]  /*81f0*/  F2FP.BF16.F32.PACK_AB R126, R126, R213 ;  /* 0x000000d57e7e723e */ /* 0x000fe400000010ff */
[----:B------:R-:W-:Y:S01]  /*8200*/  F2FP.BF16.F32.PACK_AB R127, R127, R212 ;  /* 0x000000d47f7f723e */ /* 0x000fe200000010ff */
[----:B------:R-:W-:Y:S01]  /*8210*/  VIADD R203, R203, UR32 ;  /* 0x00000020cbcb7c36 */ /* 0x000fe20008000000 */
[----:B------:R-:W-:Y:S01]  /*8220*/  F2FP.BF16.F32.PACK_AB R128, R128, R210 ;  /* 0x000000d28080723e */ /* 0x000fe200000010ff */
[----:B------:R0:W-:Y:S01]  /*8230*/  @P1 STG.E.U16 desc[UR22][R2.64], R74 ;  /* 0x0000004a02001986 */ /* 0x0001e2000c101516 */
[----:B------:R-:W-:Y:S01]  /*8240*/  VIADD R72, R196, 0x14 ;  /* 0x00000014c4487836 */ /* 0x000fe20000000000 */
[----:B------:R-:W-:-:S02]  /*8250*/  F2FP.BF16.F32.PACK_AB R129, R129, R211 ;  /* 0x000000d38181723e */ /* 0x000fc400000010ff */
[----:B------:R-:W-:Y:S02]  /*8260*/  F2FP.BF16.F32.PACK_AB R130, R130, R209 ;  /* 0x000000d18282723e */ /* 0x000fe400000010ff */
[----:B------:R-:W-:Y:S02]  /*8270*/  F2FP.BF16.F32.PACK_AB R131, R131, R208 ;  /* 0x000000d08383723e */ /* 0x000fe400000010ff */
[----:B------:R-:W-:Y:S02]  /*8280*/  F2FP.BF16.F32.PACK_AB R4, R4, R132 ;  /* 0x000000840404723e */ /* 0x000fe400000010ff */
[----:B------:R-:W-:Y:S02]  /*8290*/  F2FP.BF16.F32.PACK_AB R133, R5, R133 ;  /* 0x000000850585723e */ /* 0x000fe400000010ff */
[----:B0-----:R-:W-:Y:S01]  /*82a0*/  PRMT R3, R74, 0x7632, R3 ;  /* 0x000076324a037816 */ /* 0x001fe20000000003 */
[----:B------:R-:W-:Y:S01]  /*82b0*/  VIADD R74, R196, 0x3e ;  /* 0x0000003ec44a7836 */ /* 0x000fe20000000000 */
[----:B------:R-:W-:-:S02]  /*82c0*/  F2FP.BF16.F32.PACK_AB R6, R6, R134 ;  /* 0x000000860606723e */ /* 0x000fc400000010ff */
[----:B------:R-:W-:Y:S01]  /*82d0*/  F2FP.BF16.F32.PACK_AB R135, R7, R135 ;  /* 0x000000870787723e */ /* 0x000fe200000010ff */
[----:B------:R0:W-:Y:S01]  /*82e0*/  @P0 STG.E.U16 desc[UR22][R70.64], R3 ;  /* 0x0000000346000986 */ /* 0x0001e2000c101516 */
[----:B------:R-:W-:Y:S01]  /*82f0*/  ISETP.GE.AND P0, PT, R0, UR7, PT ;  /* 0x0000000700007c0c */ /* 0x000fe2000bf06270 */
[----:B------:R-:W-:Y:S01]  /*8300*/  VIADD R0, R196, 0x8 ;  /* 0x00000008c4007836 */ /* 0x000fe20000000000 */
[----:B------:R-:W-:Y:S02]  /*8310*/  F2FP.BF16.F32.PACK_AB R8, R8, R136 ;  /* 0x000000880808723e */ /* 0x000fe400000010ff */
[----:B--2---:R-:W-:Y:S01]  /*8320*/  ISETP.LT.AND P1, PT, R198, UR4, !P0 ;  /* 0x00000004c6007c0c */ /* 0x004fe2000c721270 */
[----:B------:R-:W2:Y:S01]  /*8330*/  LDCU UR4, c[0x0][0x398] ;  /* 0x00007300ff0477ac */ /* 0x000ea20008000800 */
[----:B------:R-:W-:Y:S02]  /*8340*/  ISETP.LT.AND P0, PT, R197, UR6, !P0 ;  /* 0x00000006c5007c0c */ /* 0x000fe4000c701270 */
[----:B------:R-:W-:Y:S01]  /*8350*/  F2FP.BF16.F32.PACK_AB R137, R9, R137 ;  /* 0x000000890989723e */ /* 0x000fe200000010ff */
[----:B------:R-:W1:Y:S01]  /*8360*/  LDCU UR6, c[0x0][0x398] ;  /* 0x00007300ff0677ac */ /* 0x000e620008000800 */
[----:B------:R-:W-:Y:S01]  /*8370*/  F2FP.BF16.F32.PACK_AB R10, R10, R138 ;  /* 0x0000008a0a0a723e */ /* 0x000fe200000010ff */
[----:B0-----:R-:W-:Y:S01]  /*8380*/  IMAD.WIDE R2, R203, 0x2, R76 ;  /* 0x00000002cb027825 */ /* 0x001fe200078e024c */
[----:B------:R-:W-:-:S02]  /*8390*/  F2FP.BF16.F32.PACK_AB R139, R11, R139 ;  /* 0x0000008b0b8b723e */ /* 0x000fc400000010ff */
[----:B------:R-:W-:Y:S01]  /*83a0*/  F2FP.BF16.F32.PACK_AB R12, R12, R140 ;  /* 0x0000008c0c0c723e */ /* 0x000fe200000010ff */
[----:B------:R-:W-:Y:S01]  /*83b0*/  IMAD.WIDE R70, R203, 0x2, R68 ;  /* 0x00000002cb467825 */ /* 0x000fe200078e0244 */
[----:B------:R-:W-:Y:S01]  /*83c0*/  F2FP.BF16.F32.PACK_AB R13, R13, R141 ;  /* 0x0000008d0d0d723e */ /* 0x000fe200000010ff */
[----:B------:R0:W-:Y:S01]  /*83d0*/  @P1 STG.E.U16 desc[UR22][R2.64], R75 ;  /* 0x0000004b02001986 */ /* 0x0001e2000c101516 */
[----:B------:R-:W-:Y:S01]  /*83e0*/  F2FP.BF16.F32.PACK_AB R14, R14, R142 ;  /* 0x0000008e0e0e723e */ /* 0x000fe200000010ff */
[----:B------:R-:W-:Y:S01]  /*83f0*/  VIADD R203, R203, UR32 ;  /* 0x00000020cbcb7c36 */ /* 0x000fe20008000000 */
[----:B------:R-:W-:Y:S02]  /*8400*/  F2FP.BF16.F32.PACK_AB R15, R15, R143 ;  /* 0x0000008f0f0f723e */ /* 0x000fe400000010ff */
[----:B------:R-:W-:Y:S02]  /*8410*/  F2FP.BF16.F32.PACK_AB R16, R16, R144 ;  /* 0x000000901010723e */ /* 0x000fe400000010ff */
[----:B------:R-:W-:-:S02]  /*8420*/  F2FP.BF16.F32.PACK_AB R17, R17, R145 ;  /* 0x000000911111723e */ /* 0x000fc400000010ff */
[----:B------:R-:W-:Y:S02]  /*8430*/  F2FP.BF16.F32.PACK_AB R18, R18, R146 ;  /* 0x000000921212723e */ /* 0x000fe400000010ff */
[----:B------:R-:W-:Y:S02]  /*8440*/  F2FP.BF16.F32.PACK_AB R19, R19, R147 ;  /* 0x000000931313723e */ /* 0x000fe400000010ff */
[----:B0-----:R-:W-:Y:S02]  /*8450*/  PRMT R3, R75, 0x7632, R3 ;  /* 0x000076324b037816 */ /* 0x001fe40000000003 */
[----:B------:R-:W-:Y:S02]  /*8460*/  F2FP.BF16.F32.PACK_AB R20, R20, R148 ;  /* 0x000000941414723e */ /* 0x000fe400000010ff */
[----:B------:R-:W-:Y:S01]  /*8470*/  F2FP.BF16.F32.PACK_AB R21, R21, R149 ;  /* 0x000000951515723e */ /* 0x000fe200000010ff */
[----:B------:R0:W-:Y:S01]  /*8480*/  @P0 STG.E.U16 desc[UR22][R70.64], R3 ;  /* 0x0000000346000986 */ /* 0x0001e2000c101516 */
[----:B------:R-:W-:Y:S01]  /*8490*/  ISETP.GE.AND P0, PT, R0, UR7, PT ;  /* 0x0000000700007c0c */ /* 0x000fe2000bf06270 */
[----:B------:R-:W-:Y:S01]  /*84a0*/  VIADD R0, R196, 0x9 ;  /* 0x00000009c4007836 */ /* 0x000fe20000000000 */
[----:B------:R-:W-:-:S02]  /*84b0*/  F2FP.BF16.F32.PACK_AB R22, R22, R150 ;  /* 0x000000961616723e */ /* 0x000fc400000010ff */
[----:B--2---:R-:W-:Y:S01]  /*84c0*/  ISETP.LT.AND P1, PT, R198, UR4, !P0 ;  /* 0x00000004c6007c0c */ /* 0x004fe2000c721270 */
[----:B------:R-:W2:Y:S01]  /*84d0*/  LDCU UR4, c[0x0][0x398] ;  /* 0x00007300ff0477ac */ /* 0x000ea20008000800 */
[----:B-1----:R-:W-:Y:S02]  /*84e0*/  ISETP.LT.AND P0, PT, R197, UR6, !P0 ;  /* 0x00000006c5007c0c */ /* 0x002fe4000c701270 */
[----:B------:R-:W-:Y:S01]  /*84f0*/  F2FP.BF16.F32.PACK_AB R23, R23, R151 ;  /* 0x000000971717723e */ /* 0x000fe200000010ff */
[----:B------:R-:W1:Y:S01]  /*8500*/  LDCU UR6, c[0x0][0x398] ;  /* 0x00007300ff0677ac */ /* 0x000e620008000800 */
[----:B------:R-:W-:Y:S01]  /*8510*/  F2FP.BF16.F32.PACK_AB R24, R24, R152 ;  /* 0x000000981818723e */ /* 0x000fe200000010ff */
[----:B0-----:R-:W-:Y:S01]  /*8520*/  IMAD.WIDE R2, R203, 0x2, R76 ;  /* 0x00000002cb027825 */ /* 0x001fe200078e024c */
[----:B------:R-:W-:Y:S02]  /*8530*/  F2FP.BF16.F32.PACK_AB R25, R25, R153 ;  /* 0x000000991919723e */ /* 0x000fe400000010ff */
[----:B------:R-:W-:Y:S01]  /*8540*/  F2FP.BF16.F32.PACK_AB R26, R26, R154 ;  /* 0x0000009a1a1a723e */ /* 0x000fe200000010ff */
[----:B------:R-:W-:Y:S01]  /*8550*/  IMAD.WIDE R70, R203, 0x2, R68 ;  /* 0x00000002cb467825 */ /* 0x000fe200078e0244 */
[----:B------:R-:W-:Y:S01]  /*8560*/  F2FP.BF16.F32.PACK_AB R27, R27, R155 ;  /* 0x0000009b1b1b723e */ /* 0x000fe200000010ff */
[----:B------:R0:W-:Y:S01]  /*8570*/  @P1 STG.E.U16 desc[UR22][R2.64], R200 ;  /* 0x000000c802001986 */ /* 0x0001e2000c101516 */
[----:B------:R-:W-:Y:S01]  /*8580*/  F2FP.BF16.F32.PACK_AB R28, R28, R156 ;  /* 0x0000009c1c1c723e */ /* 0x000fe200000010ff */
[----:B------:R-:W-:Y:S01]  /*8590*/  VIADD R203, R203, UR32 ;  /* 0x00000020cbcb7c36 */ /* 0x000fe20008000000 */
[----:B------:R-:W-:-:S02]  /*85a0*/  F2FP.BF16.F32.PACK_AB R29, R29, R157 ;  /* 0x0000009d1d1d723e */ /* 0x000fc400000010ff */
[----:B------:R-:W-:Y:S02]  /*85b0*/  F2FP.BF16.F32.PACK_AB R30, R30, R158 ;  /* 0x0000009e1e1e723e */ /* 0x000fe400000010ff */
[----:B------:R-:W-:Y:S02]  /*85c0*/  F2FP.BF16.F32.PACK_AB R31, R31, R159 ;  /* 0x0000009f1f1f723e */ /* 0x000fe400000010ff */
[----:B------:R-:W-:Y:S02]  /*85d0*/  F2FP.BF16.F32.PACK_AB R32, R32, R160 ;  /* 0x000000a02020723e */ /* 0x000fe400000010ff */
[----:B------:R-:W-:Y:S02]  /*85e0*/  F2FP.BF16.F32.PACK_AB R33, R33, R161 ;  /* 0x000000a12121723e */ /* 0x000fe400000010ff */
[----:B0-----:R-:W-:Y:S02]  /*85f0*/  PRMT R3, R200, 0x7632, R3 ;  /* 0x00007632c8037816 */ /* 0x001fe40000000003 */
        /* <DEDUP_REMOVED lines=8> */
[----:B-1----:R-:W-:Y:S02]  /*8680*/  ISETP.LT.AND P0, PT, R197, UR6, !P0 ;  /* 0x00000006c5007c0c */ /* 0x002fe4000c701270 */
        /* <DEDUP_REMOVED lines=57> */
[----:B---3--:R-:W-:Y:S01]  /*8a20*/  F2FP.BF16.F32.PACK_AB R86, R86, R201 ;  /* 0x000000c95656723e */ /* 0x008fe200000010ff */
[----:B------:R-:W-:Y:S02]  /*8a30*/  IMAD.WIDE R70, R203, 0x2, R68 ;  /* 0x00000002cb467825 */ /* 0x000fe400078e0244 */
[----:B------:R0:W-:Y:S01]  /*8a40*/  @P1 STG.E.U16 desc[UR22][R2.64], R79 ;  /* 0x0000004f02001986 */ /* 0x0001e2000c101516 */
[----:B----4-:R-:W-:Y:S01]  /*8a50*/  F2FP.BF16.F32.PACK_AB R85, R85, R207 ;  /* 0x000000cf5555723e */ /* 0x010fe200000010ff */
[----:B------:R-:W-:Y:S01]  /*8a60*/  VIADD R203, R203, UR32 ;  /* 0x00000020cbcb7c36 */ /* 0x000fe20008000000 */
[----:B0-----:R-:W-:-:S05]  /*8a70*/  PRMT R3, R79, 0x7632, R3 ;  /* 0x000076324f037816 */ /* 0x001fca0000000003 */
[----:B------:R0:W-:Y:S01]  /*8a80*/  @P0 STG.E.U16 desc[UR22][R70.64], R3 ;  /* 0x0000000346000986 */ /* 0x0001e2000c101516 */
[----:B------:R-:W-:Y:S01]  /*8a90*/  ISETP.GE.AND P0, PT, R0, UR7, PT ;  /* 0x0000000700007c0c */ /* 0x000fe2000bf06270 */
[----:B------:R-:W-:-:S03]  /*8aa0*/  VIADD R0, R196, 0xd ;  /* 0x0000000dc4007836 */ /* 0x000fc60000000000 */
[----:B--2---:R-:W-:Y:S01]  /*8ab0*/  ISETP.LT.AND P1, PT, R198, UR4, !P0 ;  /* 0x00000004c6007c0c */ /* 0x004fe2000c721270 */
[----:B------:R-:W2:Y:S01]  /*8ac0*/  LDCU UR4, c[0x0][0x398] ;  /* 0x00007300ff0477ac */ /* 0x000ea20008000800 */
[----:B-1----:R-:W-:Y:S01]  /*8ad0*/  ISETP.LT.AND P0, PT, R197, UR6, !P0 ;  /* 0x00000006c5007c0c */ /* 0x002fe2000c701270 */
[----:B------:R-:W1:Y:S01]  /*8ae0*/  LDCU UR6, c[0x0][0x398] ;  /* 0x00007300ff0677ac */ /* 0x000e620008000800 */
[----:B0-----:R-:W-:-:S04]  /*8af0*/  IMAD.WIDE R2, R203, 0x2, R76 ;  /* 0x00000002cb027825 */ /* 0x001fc800078e024c */
[----:B------:R-:W-:-:S05]  /*8b00*/  IMAD.WIDE R70, R203, 0x2, R68 ;  /* 0x00000002cb467825 */ /* 0x000fca00078e0244 */
[----:B------:R0:W-:Y:S01]  /*8b10*/  @P1 STG.E.U16 desc[UR22][R2.64], R80 ;  /* 0x0000005002001986 */ /* 0x0001e2000c101516 */
        /* <DEDUP_REMOVED lines=29> */
[----:B------:R-:W-:Y:S01]  /*8cf0*/  ISETP.LT.AND P1, PT, R198, UR9, !P0 ;  /* 0x00000009c6007c0c */ /* 0x000fe2000c721270 */
[----:B------:R-:W3:Y:S01]  /*8d00*/  LDCU UR9, c[0x0][0x39c] ;  /* 0x00007380ff0977ac */ /* 0x000ee20008000800 */
[----:B------:R-:W-:Y:S01]  /*8d10*/  ISETP.LT.AND P0, PT, R197, UR10, !P0 ;  /* 0x0000000ac5007c0c */ /* 0x000fe2000c701270 */
[----:B------:R-:W4:Y:S01]  /*8d20*/  LDCU UR10, c[0x0][0x39c] ;  /* 0x00007380ff0a77ac */ /* 0x000f220008000800 */
[----:B0-----:R-:W-:-:S04]  /*8d30*/  IMAD.WIDE R2, R203, 0x2, R76 ;  /* 0x00000002cb027825 */ /* 0x001fc800078e024c */
[----:B------:R-:W-:-:S05]  /*8d40*/  IMAD.WIDE R70, R203, 0x2, R68 ;  /* 0x00000002cb467825 */ /* 0x000fca00078e0244 */
[----:B------:R0:W-:Y:S01]  /*8d50*/  @P1 STG.E.U16 desc[UR22][R2.64], R83 ;  /* 0x0000005302001986 */ /* 0x0001e2000c101516 */
[----:B------:R-:W-:Y:S01]  /*8d60*/  VIADD R203, R203, UR32 ;  /* 0x00000020cbcb7c36 */ /* 0x000fe20008000000 */
[----:B----4-:R-:W-:Y:S01]  /*8d70*/  ISETP.GE.AND P6, PT, R72, UR10, PT ;  /* 0x0000000a48007c0c */ /* 0x010fe2000bfc6270 */
[----:B------:R-:W4:Y:S01]  /*8d80*/  LDCU UR10, c[0x0][0x398] ;  /* 0x00007300ff0a77ac */ /* 0x000f220008000800 */
[----:B0-----:R-:W-:-:S05]  /*8d90*/  PRMT R3, R83, 0x7632, R3 ;  /* 0x0000763253037816 */ /* 0x001fca0000000003 */
[----:B------:R0:W-:Y:S01]  /*8da0*/  @P0 STG.E.U16 desc[UR22][R70.64], R3 ;  /* 0x0000000346000986 */ /* 0x0001e2000c101516 */
[----:B------:R-:W-:Y:S01]  /*8db0*/  ISETP.GE.AND P0, PT, R0, UR7, PT ;  /* 0x0000000700007c0c */ /* 0x000fe2000bf06270 */
[----:B------:R-:W-:Y:S01]  /*8dc0*/  VIADD R0, R196, 0x11 ;  /* 0x00000011c4007836 */ /* 0x000fe20000000000 */
[----:B------:R-:W3:Y:S02]  /*8dd0*/  LDCU UR7, c[0x0][0x39c] ;  /* 0x00007380ff0777ac */ /* 0x000ee40008000800 */
[----:B------:R-:W-:Y:S02]  /*8de0*/  ISETP.LT.AND P3, PT, R198, UR14, !P0 ;  /* 0x0000000ec6007c0c */ /* 0x000fe4000c761270 */
[----:B------:R-:W-:Y:S01]  /*8df0*/  ISETP.LT.AND P1, PT, R197, UR16, !P0 ;  /* 0x00000010c5007c0c */ /* 0x000fe2000c721270 */
[----:B------:R-:W3:Y:S01]  /*8e00*/  LDCU UR14, c[0x0][0x398] ;  /* 0x00007300ff0e77ac */ /* 0x000ee20008000800 */
[----:B--2---:R-:W-:Y:S01]  /*8e10*/  ISETP.GE.AND P2, PT, R0, UR4, PT ;  /* 0x0000000400007c0c */ /* 0x004fe2000bf46270 */
[----:B------:R-:W-:-:S02]  /*8e20*/  VIADD R0, R196, 0x12 ;  /* 0x00000012c4007836 */ /* 0x000fc40000000000 */
[C---:B0-----:R-:W-:Y:S01]  /*8e30*/  IMAD.WIDE R2, R203.reuse, 0x2, R76 ;  /* 0x00000002cb027825 */ /* 0x041fe200078e024c */
[----:B------:R-:W-:Y:S01]  /*8e40*/  ISETP.LT.AND P0, PT, R198, UR18, !P2 ;  /* 0x00000012c6007c0c */ /* 0x000fe2000d701270 */
[----:B------:R-:W0:Y:S01]  /*8e50*/  LDCU UR4, c[0x0][0x39c] ;  /* 0x00007380ff0477ac */ /* 0x000e220008000800 */
[----:B-1----:R-:W-:Y:S01]  /*8e60*/  ISETP.GE.AND P5, PT, R0, UR6, PT ;  /* 0x0000000600007c0c */ /* 0x002fe2000bfa6270 */
[----:B------:R-:W-:Y:S01]  /*8e70*/  IMAD.WIDE R70, R203, 0x2, R68 ;  /* 0x00000002cb467825 */ /* 0x000fe200078e0244 */
[----:B------:R-:W-:Y:S01]  /*8e80*/  ISETP.LT.AND P2, PT, R197, UR20, !P2 ;  /* 0x00000014c5007c0c */ /* 0x000fe2000d741270 */
[----:B------:R1:W-:Y:S01]  /*8e90*/  @P3 STG.E.U16 desc[UR22][R2.64], R84 ;  /* 0x0000005402003986 */ /* 0x0003e2000c101516 */
[----:B------:R-:W2:Y:S01]  /*8ea0*/  LDCU UR16, c[0x0][0x398] ;  /* 0x00007300ff1077ac */ /* 0x000ea20008000800 */
[----:B------:R-:W-:Y:S02]  /*8eb0*/  VIADD R203, R203, UR32 ;  /* 0x00000020cbcb7c36 */ /* 0x000fe40008000000 */
[----:B------:R-:W-:Y:S01]  /*8ec0*/  VIADD R0, R196, 0x13 ;  /* 0x00000013c4007836 */ /* 0x000fe20000000000 */
[----:B------:R-:W0:Y:S01]  /*8ed0*/  LDCU UR6, c[0x0][0x39c] ;  /* 0x00007380ff0677ac */ /* 0x000e220008000800 */
[----:B------:R-:W-:-:S03]  /*8ee0*/  VIADD R75, R203, UR32 ;  /* 0x00000020cb4b7c36 */ /* 0x000fc60008000000 */
[----:B---3--:R-:W-:Y:S01]  /*8ef0*/  ISETP.GE.AND P4, PT, R0, UR9, PT ;  /* 0x0000000900007c0c */ /* 0x008fe2000bf86270 */
[C---:B------:R-:W-:Y:S01]  /*8f00*/  IMAD.WIDE R72, R75.reuse, 0x2, R76 ;  /* 0x000000024b487825 */ /* 0x040fe200078e024c */
[----:B------:R-:W3:Y:S01]  /*8f10*/  LDCU UR9, c[0x0][0x398] ;  /* 0x00007300ff0977ac */ /* 0x000ee20008000800 */
[----:B-1----:R-:W-:Y:S02]  /*8f20*/  PRMT R3, R84, 0x7632, R3 ;  /* 0x0000763254037816 */ /* 0x002fe40000000003 */
[----:B------:R-:W-:Y:S01]  /*8f30*/  VIADD R79, R75, UR32 ;  /* 0x000000204b4f7c36 */ /* 0x000fe20008000000 */
[----:B------:R-:W1:Y:S01]  /*8f40*/  LDCU UR18, c[0x0][0x398] ;  /* 0x00007300ff1277ac */ /* 0x000e620008000800 */
[----:B------:R-:W-:Y:S01]  /*8f50*/  VIADD R0, R196, 0x15 ;  /* 0x00000015c4007836 */ /* 0x000fe20000000000 */
[----:B------:R2:W-:Y:S01]  /*8f60*/  @P1 STG.E.U16 desc[UR22][R70.64], R3 ;  /* 0x0000000346001986 */ /* 0x0005e2000c101516 */
[----:B------:R-:W1:Y:S03]  /*8f70*/  LDCU UR20, c[0x0][0x398] ;  /* 0x00007300ff1477ac */ /* 0x000e660008000800 */
[----:B------:R-:W-:Y:S01]  /*8f80*/  ISETP.GE.AND P3, PT, R0, UR12, PT ;  /* 0x0000000c00007c0c */ /* 0x000fe2000bf66270 */
[----:B------:R-:W-:Y:S01]  /*8f90*/  VIADD R0, R196, 0x16 ;  /* 0x00000016c4007836 */ /* 0x000fe20000000000 */
[----:B------:R-:W1:Y:S04]  /*8fa0*/  LDCU UR12, c[0x0][0x398] ;  /* 0x00007300ff0c77ac */ /* 0x000e680008000800 */
[----:B0-----:R-:W-:Y:S01]  /*8fb0*/  ISETP.GE.AND P1, PT, R0, UR4, PT ;  /* 0x0000000400007c0c */ /* 0x001fe2000bf26270 */
[----:B------:R-:W-:Y:S01]  /*8fc0*/  VIADD R0, R196, 0x17 ;  /* 0x00000017c4007836 */ /* 0x000fe20000000000 */
[----:B------:R-:W0:Y:S01]  /*8fd0*/  LDCU UR4, c[0x0][0x39c] ;  /* 0x00007380ff0477ac */ /* 0x000e220008000800 */
[----:B--2---:R-:W-:-:S04]  /*8fe0*/  IMAD.WIDE R2, R203, 0x2, R76 ;  /* 0x00000002cb027825 */ /* 0x004fc800078e024c */
[----:B------:R-:W-:Y:S01]  /*8ff0*/  IMAD.WIDE R70, R203, 0x2, R68 ;  /* 0x00000002cb467825 */ /* 0x000fe200078e0244 */
[----:B------:R2:W-:Y:S01]  /*9000*/  @P0 STG.E.U16 desc[UR22][R2.64], R85 ;  /* 0x0000005502000986 */ /* 0x0005e2000c101516 */
[----:B------:R-:W-:Y:S01]  /*9010*/  ISETP.LT.AND P0, PT, R198, UR24, !P5 ;  /* 0x00000018c6007c0c */ /* 0x000fe2000ef01270 */
[----:B------:R-:W0:Y:S01]  /*9020*/  LDCU UR24, c[0x0][0x398] ;  /* 0x00007300ff1877ac */ /* 0x000e220008000800 */
[----:B------:R-:W-:Y:S01]  /*9030*/  ISETP.LT.AND P5, PT, R197, UR26, !P5 ;  /* 0x0000001ac5007c0c */ /* 0x000fe2000efa1270 */
[----:B------:R-:W0:Y:S01]  /*9040*/  LDCU UR26, c[0x0][0x398] ;  /* 0x00007300ff1a77ac */ /* 0x000e220008000800 */
[----:B--2---:R-:W-:-:S05]  /*9050*/  PRMT R3, R85, 0x7632, R3 ;  /* 0x0000763255037816 */ /* 0x004fca0000000003 */
[----:B------:R2:W-:Y:S01]  /*9060*/  @P2 STG.E.U16 desc[UR22][R70.64], R3 ;  /* 0x0000000346002986 */ /* 0x0005e2000c101516 */
[----:B------:R-:W-:Y:S01]  /*9070*/  ISETP.GE.AND P2, PT, R0, UR6, PT ;  /* 0x0000000600007c0c */ /* 0x000fe2000bf46270 */
[----:B------:R-:W-:Y:S01]  /*9080*/  VIADD R0, R196, 0x18 ;  /* 0x00000018c4007836 */ /* 0x000fe20000000000 */
[----:B------:R-:W0:Y:S01]  /*9090*/  LDCU UR6, c[0x0][0x39c] ;  /* 0x00007380ff0677ac */ /* 0x000e220008000800 */
[----:B------:R1:W-:Y:S01]  /*90a0*/  @P0 STG.E.U16 desc[UR22][R72.64], R86 ;  /* 0x0000005648000986 */ /* 0x0003e2000c101516 */
[----:B------:R-:W-:Y:S02]  /*90b0*/  ISETP.LT.AND P0, PT, R198, UR28, !P4 ;  /* 0x0000001cc6007c0c */ /* 0x000fe4000e701270 */
[----:B------:R-:W-:Y:S01]  /*90c0*/  ISETP.LT.AND P4, PT, R197, UR30, !P4 ;  /* 0x0000001ec5007c0c */ /* 0x000fe2000e781270 */
[----:B------:R-:W0:Y:S01]  /*90d0*/  LDCU UR28, c[0x0][0x398] ;  /* 0x00007300ff1c77ac */ /* 0x000e220008000800 */
[----:B--2---:R-:W-:Y:S01]  /*90e0*/  IMAD.WIDE R2, R75, 0x2, R68 ;  /* 0x000000024b027825 */ /* 0x004fe200078e0244 */
[----:B------:R-:W2:Y:S01]  /*90f0*/  LDCU UR30, c[0x0][0x398] ;  /* 0x00007300ff1e77ac */ /* 0x000ea20008000800 */
[----:B-1----:R-:W-:-:S02]  /*9100*/  PRMT R73, R86, 0x7632, R73 ;  /* 0x0000763256497816 */ /* 0x002fc40000000049 */
[----:B------:R-:W-:-:S03]  /*9110*/  IMAD.WIDE R70, R79, 0x2, R76 ;  /* 0x000000024f467825 */ /* 0x000fc600078e024c */
[----:B------:R1:W-:Y:S01]  /*9120*/  @P5 STG.E.U16 desc[UR22][R2.64], R73 ;  /* 0x0000004902005986 */ /* 0x0003e2000c101516 */
[----:B------:R-:W-:Y:S01]  /*9130*/  VIADD R75, R79, UR32 ;  /* 0x000000204f4b7c36 */ /* 0x000fe20008000000 */
[----:B------:R-:W-:Y:S01]  /*9140*/  ISETP.GE.AND P5, PT, R0, UR7, PT ;  /* 0x0000000700007c0c */ /* 0x000fe2000bfa6270 */
[----:B------:R-:W-:Y:S01]  /*9150*/  VIADD R0, R196, 0x19 ;  /* 0x00000019c4007836 */ /* 0x000fe20000000000 */
[----:B------:R0:W-:Y:S01]  /*9160*/  @P0 STG.E.U16 desc[UR22][R70.64], R87 ;  /* 0x0000005746000986 */ /* 0x0001e2000c101516 */
[----:B------:R-:W-:Y:S01]  /*9170*/  ISETP.LT.AND P0, PT, R198, UR33, !P6 ;  /* 0x00000021c6007c0c */ /* 0x000fe2000f701270 */
[----:B------:R-:W2:Y:S01]  /*9180*/  LDCU UR7, c[0x0][0x39c] ;  /* 0x00007380ff0777ac */ /* 0x000ea20008000800 */
[----:B------:R-:W-:Y:S01]  /*9190*/  ISETP.LT.AND P6, PT, R197, UR34, !P6 ;  /* 0x00000022c5007c0c */ /* 0x000fe2000f7c1270 */
[----:B------:R-:W2:Y:S01]  /*91a0*/  LDCU UR33, c[0x0][0x398] ;  /* 0x00007300ff2177ac */ /* 0x000ea20008000800 */
[----:B-1----:R-:W-:Y:S01]  /*91b0*/  IMAD.WIDE R72, R79, 0x2, R68 ;  /* 0x000000024f487825 */ /* 0x002fe200078e0244 */
[----:B------:R-:W1:Y:S01]  /*91c0*/  LDCU UR34, c[0x0][0x398] ;  /* 0x00007300ff2277ac */ /* 0x000e620008000800 */
[----:B0-----:R-:W-:-:S02]  /*91d0*/  PRMT R71, R87, 0x7632, R71 ;  /* 0x0000763257477816 */ /* 0x001fc40000000047 */
        /* <DEDUP_REMOVED lines=10> */
[----:B0-----:R-:W-:Y:S01]  /*9280*/  IMAD.WIDE R70, R75, 0x2, R68 ;  /* 0x000000024b467825 */ /* 0x001fe200078e0244 */
[----:B-1----:R-:W-:-:S03]  /*9290*/  PRMT R3, R88, 0x7632, R3 ;  /* 0x0000763258037816 */ /* 0x002fc60000000003 */
[C---:B------:R-:W-:Y:S02]  /*92a0*/  IMAD.WIDE R72, R79.reuse, 0x2, R76 ;  /* 0x000000024f487825 */ /* 0x040fe400078e024c */
[----:B------:R0:W-:Y:S02]  /*92b0*/  @P6 STG.E.U16 desc[UR22][R70.64], R3 ;  /* 0x0000000346006986 */ /* 0x0001e4000c101516 */
[----:B------:R-:W-:Y:S01]  /*92c0*/  VIADD R75, R79, UR32 ;  /* 0x000000204f4b7c36 */ /* 0x000fe20008000000 */
[----:B------:R-:W-:Y:S01]  /*92d0*/  ISETP.GE.AND P6, PT, R0, UR6, PT ;  /* 0x0000000600007c0c */ /* 0x000fe2000bfc6270 */
[----:B------:R-:W-:Y:S01]  /*92e0*/  VIADD R0, R196, 0x1b ;  /* 0x0000001bc4007836 */ /* 0x000fe20000000000 */
[----:B------:R1:W-:Y:S01]  /*92f0*/  @P0 STG.E.U16 desc[UR22][R72.64], R89 ;  /* 0x0000005948000986 */ /* 0x0003e2000c101516 */
[----:B------:R-:W-:Y:S01]  /*9300*/  ISETP.LT.AND P0, PT, R198, UR16, !P1 ;  /* 0x00000010c6007c0c */ /* 0x000fe2000cf01270 */
[----:B------:R-:W2:Y:S01]  /*9310*/  LDCU UR6, c[0x0][0x39c] ;  /* 0x00007380ff0677ac */ /* 0x000ea20008000800 */
[----:B------:R-:W-:Y:S01]  /*9320*/  ISETP.LT.AND P1, PT, R197, UR36, !P1 ;  /* 0x00000024c5007c0c */ /* 0x000fe2000cf21270 */
[----:B------:R-:W3:Y:S01]  /*9330*/  LDCU UR16, c[0x0][0x398] ;  /* 0x00007300ff1077ac */ /* 0x000ee20008000800 */
[----:B0-----:R-:W-:Y:S01]  /*9340*/  IMAD.WIDE R2, R79, 0x2, R68 ;  /* 0x000000024f027825 */ /* 0x001fe200078e0244 */
[----:B-1----:R-:W-:-:S03]  /*9350*/  PRMT R73, R89, 0x7632, R73 ;  /* 0x0000763259497816 */ /* 0x002fc60000000049 */
[C---:B------:R-:W-:Y:S02]  /*9360*/  IMAD.WIDE R70, R75.reuse, 0x2, R76 ;  /* 0x000000024b467825 */ /* 0x040fe400078e024c */
[----:B------:R0:W-:Y:S02]  /*9370*/  @P3 STG.E.U16 desc[UR22][R2.64], R73 ;  /* 0x0000004902003986 */ /* 0x0001e4000c101516 */
[----:B------:R-:W-:Y:S01]  /*9380*/  VIADD R79, R75, UR32 ;  /* 0x000000204b4f7c36 */ /* 0x000fe20008000000 */
[----:B--2---:R-:W-:Y:S01]  /*9390*/  ISETP.GE.AND P3, PT, R0, UR7, PT ;  /* 0x0000000700007c0c */ /* 0x004fe2000bf66270 */
[----:B------:R-:W-:Y:S01]  /*93a0*/  VIADD R0, R196, 0x1c ;  /* 0x0000001cc4007836 */ /* 0x000fe20000000000 */
[----:B------:R1:W-:Y:S01]  /*93b0*/  @P0 STG.E.U16 desc[UR22][R70.64], R90 ;  /* 0x0000005a46000986 */ /* 0x0003e2000c101516 */
[----:B---3--:R-:W-:Y:S01]  /*93c0*/  ISETP.LT.AND P0, PT, R198, UR9, !P2 ;  /* 0x00000009c6007c0c */ /* 0x008fe2000d701270 */
[----:B------:R-:W2:Y:S01]  /*93d0*/  LDCU UR9, c[0x0][0x398] ;  /* 0x00007300ff0977ac */ /* 0x000ea20008000800 */
[----:B----4-:R-:W-:Y:S01]  /*93e0*/  ISETP.LT.AND P2, PT, R197, UR10, !P2 ;  /* 0x0000000ac5007c0c */ /* 0x010fe2000d741270 */
[----:B------:R-:W3:Y:S01]  /*93f0*/  LDCU UR7, c[0x0][0x39c] ;  /* 0x00007380ff0777ac */ /* 0x000ee20008000800 */
[----:B0-----:R-:W-:Y:S01]  /*9400*/  IMAD.WIDE R72, R75, 0x2, R68 ;  /* 0x000000024b487825 */ /* 0x001fe200078e0244 */
[----:B------:R-:W0:Y:S01]  /*9410*/  LDCU UR10, c[0x0][0x398] ;  /* 0x00007300ff0a77ac */ /* 0x000e220008000800 */
        /* <DEDUP_REMOVED lines=8> */
[----:B------:R-:W0:Y:S01]  /*94a0*/  LDCU UR4, c[0x0][0x39c] ;  /* 0x00007380ff0477ac */ /* 0x000e220008000800 */
[----:B------:R-:W-:Y:S01]  /*94b0*/  ISETP.LT.AND P5, PT, R197, UR18, !P5 ;  /* 0x00000012c5007c0c */ /* 0x000fe2000efa1270 */
[----:B------:R-:W0:Y:S01]  /*94c0*/  LDCU UR12, c[0x0][0x398] ;  /* 0x00007300ff0c77ac */ /* 0x000e220008000800 */
[----:B-1----:R-:W-:Y:S01]  /*94d0*/  IMAD.WIDE R70, R79, 0x2, R68 ;  /* 0x000000024f467825 */ /* 0x002fe200078e0244 */
[----:B------:R-:W1:Y:S01]  /*94e0*/  LDCU UR18, c[0x0][0x398] ;  /* 0x00007300ff1277ac */ /* 0x000e620008000800 */
[----:B----4-:R-:W-:-:S02]  /*94f0*/  PRMT R3, R91, 0x7632, R3 ;  /* 0x000076325b037816 */ /* 0x010fc40000000003 */
[----:B------:R-:W-:-:S03]  /*9500*/  IMAD.WIDE R72, R75, 0x2, R76 ;  /* 0x000000024b487825 */ /* 0x000fc600078e024c */
[----:B------:R4:W-:Y:S01]  /*9510*/  @P2 STG.E.U16 desc[UR22][R70.64], R3 ;  /* 0x0000000346002986 */ /* 0x0009e2000c101516 */
[----:B------:R-:W-:Y:S01]  /*9520*/  VIADD R79, R75, UR32 ;  /* 0x000000204b4f7c36 */ /* 0x000fe20008000000 */
[----:B------:R-:W-:Y:S01]  /*9530*/  ISETP.GE.AND P2, PT, R0, UR6, PT ;  /* 0x0000000600007c0c */ /* 0x000fe2000bf46270 */
[----:B------:R-:W-:Y:S01]  /*9540*/  VIADD R0, R196, 0x1e ;  /* 0x0000001ec4007836 */ /* 0x000fe20000000000 */
[----:B------:R0:W-:Y:S01]  /*9550*/  @P0 STG.E.U16 desc[UR22][R72.64], R92 ;  /* 0x0000005c48000986 */ /* 0x0001e2000c101516 */
[----:B------:R-:W-:Y:S01]  /*9560*/  ISETP.LT.AND P0, PT, R198, UR20, !P4 ;  /* 0x00000014c6007c0c */ /* 0x000fe2000e701270 */
[----:B------:R-:W1:Y:S01]  /*9570*/  LDCU UR6, c[0x0][0x39c] ;  /* 0x00007380ff0677ac */ /* 0x000e620008000800 */
[----:B------:R-:W-:Y:S01]  /*9580*/  ISETP.LT.AND P4, PT, R197, UR24, !P4 ;  /* 0x00000018c5007c0c */ /* 0x000fe2000e781270 */
[----:B------:R-:W1:Y:S01]  /*9590*/  LDCU UR20, c[0x0][0x398] ;  /* 0x00007300ff1477ac */ /* 0x000e620008000800 */
[----:B----4-:R-:W-:Y:S01]  /*95a0*/  IMAD.WIDE R2, R75, 0x2, R68 ;  /* 0x000000024b027825 */ /* 0x010fe200078e0244 */
[----:B------:R-:W4:Y:S01]  /*95b0*/  LDCU UR24, c[0x0][0x398] ;  /* 0x00007300ff1877ac */ /* 0x000f220008000800 */
[----:B0-----:R-:W-:-:S02]  /*95c0*/  PRMT R73, R92, 0x7632, R73 ;  /* 0x000076325c497816 */ /* 0x001fc40000000049 */
[----:B------:R-:W-:-:S03]  /*95d0*/  IMAD.WIDE R70, R79, 0x2, R76 ;  /* 0x000000024f467825 */ /* 0x000fc600078e024c */
[----:B------:R0:W-:Y:S01]  /*95e0*/  @P5 STG.E.U16 desc[UR22][R2.64], R73 ;  /* 0x0000004902005986 */ /* 0x0001e2000c101516 */
[----:B------:R-:W-:Y:S01]  /*95f0*/  VIADD R75, R79, UR32 ;  /* 0x000000204f4b7c36 */ /* 0x000fe20008000000 */
[----:B---3--:R-:W-:Y:S01]  /*9600*/  ISETP.GE.AND P5, PT, R0, UR7, PT ;  /* 0x0000000700007c0c */ /* 0x008fe2000bfa6270 */
[----:B------:R-:W-:Y:S01]  /*9610*/  VIADD R0, R196, 0x1f ;  /* 0x0000001fc4007836 */ /* 0x000fe20000000000 */
[----:B------:R3:W-:Y:S01]  /*9620*/  @P0 STG.E.U16 desc[UR22][R70.64], R93 ;  /* 0x0000005d46000986 */ /* 0x0007e2000c101516 */
[----:B------:R-:W-:Y:S01]  /*9630*/  ISETP.LT.AND P0, PT, R198, UR26, !P6 ;  /* 0x0000001ac6007c0c */ /* 0x000fe2000f701270 */
[----:B------:R-:W1:Y:S01]  /*9640*/  LDCU UR7, c[0x0][0x39c] ;  /* 0x00007380ff0777ac */ /* 0x000e620008000800 */
[----:B------:R-:W-:Y:S01]  /*9650*/  ISETP.LT.AND P6, PT, R197, UR28, !P6 ;  /* 0x0000001cc5007c0c */ /* 0x000fe2000f7c1270 */
[----:B------:R-:W1:Y:S01]  /*9660*/  LDCU UR26, c[0x0][0x398] ;  /* 0x00007300ff1a77ac */ /* 0x000e620008000800 */
[----:B0-----:R-:W-:Y:S01]  /*9670*/  IMAD.WIDE R72, R79, 0x2, R68 ;  /* 0x000000024f487825 */ /* 0x001fe200078e0244 */
[----:B------:R-:W0:Y:S01]  /*9680*/  LDCU UR28, c[0x0][0x398] ;  /* 0x00007300ff1c77ac */ /* 0x000e220008000800 */
[----:B---3--:R-:W-:-:S02]  /*9690*/  PRMT R71, R93, 0x7632, R71 ;  /* 0x000076325d477816 */ /* 0x008fc40000000047 */
        /* <DEDUP_REMOVED lines=10> */
[----:B---3--:R-:W-:Y:S01]  /*9740*/  IMAD.WIDE R70, R75, 0x2, R68 ;  /* 0x000000024b467825 */ /* 0x008fe200078e0244 */
[----:B------:R-:W3:Y:S01]  /*9750*/  LDCU UR33, c[0x0][0x398] ;  /* 0x00007300ff2177ac */ /* 0x000ee20008000800 */
[----:B0-----:R-:W-:-:S02]  /*9760*/  PRMT R3, R94, 0x7632, R3 ;  /* 0x000076325e037816 */ /* 0x001fc40000000003 */
[----:B------:R-:W-:-:S03]  /*9770*/  IMAD.WIDE R72, R79, 0x2, R76 ;  /* 0x000000024f487825 */ /* 0x000fc600078e024c */
[----:B------:R0:W-:Y:S01]  /*9780*/  @P6 STG.E.U16 desc[UR22][R70.64], R3 ;  /* 0x0000000346006986 */ /* 0x0001e2000c101516 */
[----:B------:R-:W-:Y:S01]  /*9790*/  VIADD R75, R79, UR32 ;  /* 0x000000204f4b7c36 */ /* 0x000fe20008000000 */
[----:B-1----:R-:W-:Y:S01]  /*97a0*/  ISETP.GE.AND P6, PT, R0, UR6, PT ;  /* 0x0000000600007c0c */ /* 0x002fe2000bfc6270 */
[----:B------:R-:W-:Y:S01]  /*97b0*/  VIADD R0, R196, 0x21 ;  /* 0x00000021c4007836 */ /* 0x000fe20000000000 */
[----:B------:R1:W-:Y:S01]  /*97c0*/  @P0 STG.E.U16 desc[UR22][R72.64], R95 ;  /* 0x0000005f48000986 */ /* 0x0003e2000c101516 */
[----:B------:R-:W-:Y:S01]  /*97d0*/  ISETP.LT.AND P0, PT, R198, UR14, !P1 ;  /* 0x0000000ec6007c0c */ /* 0x000fe2000cf01270 */
[----:B------:R-:W2:Y:S01]  /*97e0*/  LDCU UR14, c[0x0][0x398] ;  /* 0x00007300ff0e77ac */ /* 0x000ea20008000800 */
[----:B------:R-:W-:Y:S01]  /*97f0*/  ISETP.LT.AND P1, PT, R197, UR16, !P1 ;  /* 0x00000010c5007c0c */ /* 0x000fe2000cf21270 */
[----:B------:R-:W2:Y:S01]  /*9800*/  LDCU UR6, c[0x0][0x39c] ;  /* 0x00007380ff0677ac */ /* 0x000ea20008000800 */
        /* <DEDUP_REMOVED lines=9> */
[----:B--2---:R-:W-:Y:S01]  /*98a0*/  ISETP.LT.AND P0, PT, R198, UR9, !P2 ;  /* 0x00000009c6007c0c */ /* 0x004fe2000d701270 */
        /* <DEDUP_REMOVED lines=26> */
[----:B------:R-:W3:Y:S01]  /*9a50*/  LDCU UR6, c[0x0][0x39c] ;  /* 0x00007380ff0677ac */ /* 0x000ee20008000800 */
[----:B------:R-:W-:Y:S01]  /*9a60*/  ISETP.LT.AND P4, PT, R197, UR20, !P4 ;  /* 0x00000014c5007c0c */ /* 0x000fe2000e781270 */
[----:B------:R-:W3:Y:S01]  /*9a70*/  LDCU UR18, c[0x0][0x398] ;  /* 0x00007300ff1277ac */ /* 0x000ee20008000800 */
[----:B-1----:R-:W-:Y:S01]  /*9a80*/  IMAD.WIDE R2, R75, 0x2, R68 ;  /* 0x000000024b027825 */ /* 0x002fe200078e0244 */
[----:B------:R-:W1:Y:S01]  /*9a90*/  LDCU UR20, c[0x0][0x398] ;  /* 0x00007300ff1477ac */ /* 0x000e620008000800 */
[----:B0-----:R-:W-:-:S02]  /*9aa0*/  PRMT R73, R98, 0x7632, R73 ;  /* 0x0000763262497816 */ /* 0x001fc40000000049 */
[----:B------:R-:W-:-:S03]  /*9ab0*/  IMAD.WIDE R70, R79, 0x2, R76 ;  /* 0x000000024f467825 */ /* 0x000fc600078e024c */
[----:B------:R0:W-:Y:S01]  /*9ac0*/  @P5 STG.E.U16 desc[UR22][R2.64], R73 ;  /* 0x0000004902005986 */ /* 0x0001e2000c101516 */
[----:B------:R-:W-:Y:S01]  /*9ad0*/  VIADD R75, R79, UR32 ;  /* 0x000000204f4b7c36 */ /* 0x000fe20008000000 */
[----:B--2---:R-:W-:Y:S01]  /*9ae0*/  ISETP.GE.AND P5, PT, R0, UR7, PT ;  /* 0x0000000700007c0c */ /* 0x004fe2000bfa6270 */
[----:B------:R-:W-:Y:S01]  /*9af0*/  VIADD R0, R196, 0x25 ;  /* 0x00000025c4007836 */ /* 0x000fe20000000000 */
[----:B------:R2:W-:Y:S01]  /*9b00*/  @P0 STG.E.U16 desc[UR22][R70.64], R99 ;  /* 0x0000006346000986 */ /* 0x0005e2000c101516 */
[----:B----4-:R-:W-:Y:S01]  /*9b10*/  ISETP.LT.AND P0, PT, R198, UR24, !P6 ;  /* 0x00000018c6007c0c */ /* 0x010fe2000f701270 */
[----:B------:R-:W4:Y:S01]  /*9b20*/  LDCU UR7, c[0x0][0x39c] ;  /* 0x00007380ff0777ac */ /* 0x000f220008000800 */
[----:B------:R-:W-:Y:S01]  /*9b30*/  ISETP.LT.AND P6, PT, R197, UR26, !P6 ;  /* 0x0000001ac5007c0c */ /* 0x000fe2000f7c1270 */
[----:B------:R-:W1:Y:S01]  /*9b40*/  LDCU UR24, c[0x0][0x398] ;  /* 0x00007300ff1877ac */ /* 0x000e620008000800 */
[----:B0-----:R-:W-:Y:S01]  /*9b50*/  IMAD.WIDE R72, R79, 0x2, R68 ;  /* 0x000000024f487825 */ /* 0x001fe200078e0244 */
[----:B------:R-:W0:Y:S01]  /*9b60*/  LDCU UR26, c[0x0][0x398] ;  /* 0x00007300ff1a77ac */ /* 0x000e220008000800 */
[----:B--2---:R-:W-:-:S02]  /*9b70*/  PRMT R71, R99, 0x7632, R71 ;  /* 0x0000763263477816 */ /* 0x004fc40000000047 */
        /* <DEDUP_REMOVED lines=10> */
[----:B--2---:R-:W-:Y:S01]  /*9c20*/  IMAD.WIDE R70, R75, 0x2, R68 ;  /* 0x000000024b467825 */ /* 0x004fe200078e0244 */
[----:B------:R-:W2:Y:S01]  /*9c30*/  LDCU UR30, c[0x0][0x398] ;  /* 0x00007300ff1e77ac */ /* 0x000ea20008000800 */
        /* <DEDUP_REMOVED lines=17> */
[----:B----4-:R-:W-:Y:S01]  /*9d50*/  ISETP.GE.AND P3, PT, R0, UR7, PT ;  /* 0x0000000700007c0c */ /* 0x010fe2000bf66270 */
[----:B------:R-:W-:Y:S01]  /*9d60*/  VIADD R0, R196, 0x28 ;  /* 0x00000028c4007836 */ /* 0x000fe20000000000 */
[----:B------:R4:W-:Y:S01]  /*9d70*/  @P0 STG.E.U16 desc[UR22][R70.64], R102 ;  /* 0x0000006646000986 */ /* 0x0009e2000c101516 */
[----:B------:R-:W-:Y:S01]  /*9d80*/  ISETP.LT.AND P0, PT, R198, UR9, !P2 ;  /* 0x00000009c6007c0c */ /* 0x000fe2000d701270 */
[----:B------:R-:W0:Y:S01]  /*9d90*/  LDCU UR9, c[0x0][0x398] ;  /* 0x00007300ff0977ac */ /* 0x000e220008000800 */
[----:B------:R-:W-:Y:S01]  /*9da0*/  ISETP.LT.AND P2, PT, R197, UR16, !P2 ;  /* 0x00000010c5007c0c */ /* 0x000fe2000d741270 */
[----:B------:R-:W0:Y:S01]  /*9db0*/  LDCU UR7, c[0x0][0x39c] ;  /* 0x00007380ff0777ac */ /* 0x000e220008000800 */
[----:B---3--:R-:W-:Y:S01]  /*9dc0*/  IMAD.WIDE R72, R75, 0x2, R68 ;  /* 0x000000024b487825 */ /* 0x008fe200078e0244 */
[----:B------:R-:W3:Y:S01]  /*9dd0*/  LDCU UR16, c[0x0][0x398] ;  /* 0x00007300ff1077ac */ /* 0x000ee20008000800 */
[----:B----4-:R-:W-:-:S02]  /*9de0*/  PRMT R71, R102, 0x7632, R71 ;  /* 0x0000763266477816 */ /* 0x010fc40000000047 */
[----:B------:R-:W-:-:S03]  /*9df0*/  IMAD.WIDE R2, R79, 0x2, R76 ;  /* 0x000000024f027825 */ /* 0x000fc600078e024c */
[----:B------:R4:W-:Y:S01]  /*9e00*/  @P1 STG.E.U16 desc[UR22][R72.64], R71 ;  /* 0x0000004748001986 */ /* 0x0009e2000c101516 */
[----:B------:R-:W-:Y:S01]  /*9e10*/  VIADD R75, R79, UR32 ;  /* 0x000000204f4b7c36 */ /* 0x000fe20008000000 */
[----:B-1----:R-:W-:Y:S01]  /*9e20*/  ISETP.GE.AND P1, PT, R0, UR4, PT ;  /* 0x0000000400007c0c */ /* 0x002fe2000bf26270 */
[----:B------:R-:W-:Y:S01]  /*9e30*/  VIADD R0, R196, 0x29 ;  /* 0x00000029c4007836 */ /* 0x000fe20000000000 */
[----:B------:R1:W-:Y:S01]  /*9e40*/  @P0 STG.E.U16 desc[UR22][R2.64], R103 ;  /* 0x0000006702000986 */ /* 0x0003e2000c101516 */
[----:B------:R-:W-:Y:S01]  /*9e50*/  ISETP.LT.AND P0, PT, R198, UR10, !P5 ;  /* 0x0000000ac6007c0c */ /* 0x000fe2000ef01270 */
[----:B------:R-:W0:Y:S01]  /*9e60*/  LDCU UR10, c[0x0][0x398] ;  /* 0x00007300ff0a77ac */ /* 0x000e220008000800 */
[----:B------:R-:W-:Y:S01]  /*9e70*/  ISETP.LT.AND P5, PT, R197, UR34, !P5 ;  /* 0x00000022c5007c0c */ /* 0x000fe2000efa1270 */
[----:B------:R-:W0:Y:S01]  /*9e80*/  LDCU UR4, c[0x0][0x39c] ;  /* 0x00007380ff0477ac */ /* 0x000e220008000800 */
[----:B----4-:R-:W-:Y:S01]  /*9e90*/  IMAD.WIDE R70, R79, 0x2, R68 ;  /* 0x000000024f467825 */ /* 0x010fe200078e0244 */
[----:B------:R-:W4:Y:S01]  /*9ea0*/  LDCU UR34, c[0x0][0x398] ;  /* 0x00007300ff2277ac */ /* 0x000f220008000800 */
        /* <DEDUP_REMOVED lines=78> */
[----:B---3--:R-:W-:-:S02]  /*a390*/  PRMT R3, R109, 0x7632, R3 ;  /* 0x000076326d037816 */ /* 0x008fc40000000003 */
        /* <DEDUP_REMOVED lines=8> */
[----:B----4-:R-:W-:Y:S01]  /*a420*/  ISETP.LT.AND P4, PT, R197, UR34, !P4 ;  /* 0x00000022c5007c0c */ /* 0x010fe2000e781270 */
[----:B------:R-:W4:Y:S01]  /*a430*/  LDCU UR6, c[0x0][0x39c] ;  /* 0x00007380ff0677ac */ /* 0x000f220008000800 */
[----:B---3--:R-:W-:Y:S01]  /*a440*/  IMAD.WIDE R2, R75, 0x2, R68 ;  /* 0x000000024b027825 */ /* 0x008fe200078e0244 */
[----:B------:R-:W3:Y:S01]  /*a450*/  LDCU UR34, c[0x0][0x398] ;  /* 0x00007300ff2277ac */ /* 0x000ee20008000800 */
        /* <DEDUP_REMOVED lines=37> */
[----:B--2---:R-:W-:Y:S01]  /*a6b0*/  IMAD.WIDE R2, R79, 0x2, R68 ;  /* 0x000000024f027825 */ /* 0x004fe200078e0244 */
[----:B------:R-:W2:Y:S01]  /*a6c0*/  LDCU UR28, c[0x0][0x398] ;  /* 0x00007300ff1c77ac */ /* 0x000ea20008000800 */
[----:B----4-:R-:W-:-:S02]  /*a6d0*/  PRMT R73, R113, 0x7632, R73 ;  /* 0x0000763271497816 */ /* 0x010fc40000000049 */
[----:B------:R-:W-:-:S03]  /*a6e0*/  IMAD.WIDE R70, R75, 0x2, R76 ;  /* 0x000000024b467825 */ /* 0x000fc600078e024c */
[----:B------:R4:W-:Y:S01]  /*a6f0*/  @P3 STG.E.U16 desc[UR22][R2.64], R73 ;  /* 0x0000004902003986 */ /* 0x0009e2000c101516 */
[----:B------:R-:W-:Y:S01]  /*a700*/  VIADD R79, R75, UR32 ;  /* 0x000000204b4f7c36 */ /* 0x000fe20008000000 */
[----:B---3--:R-:W-:Y:S01]  /*a710*/  ISETP.GE.AND P3, PT, R0, UR7, PT ;  /* 0x0000000700007c0c */ /* 0x008fe2000bf66270 */
        /* <DEDUP_REMOVED lines=21> */
[----:B-1----:R-:W-:-:S02]  /*a870*/  PRMT R3, R115, 0x7632, R3 ;  /* 0x0000763273037816 */ /* 0x002fc40000000003 */
[----:B------:R-:W-:-:S03]  /*a880*/  IMAD.WIDE R72, R75, 0x2, R76 ;  /* 0x000000024b487825 */ /* 0x000fc600078e024c */
[----:B------:R1:W-:Y:S01]  /*a890*/  @P2 STG.E.U16 desc[UR22][R70.64], R3 ;  /* 0x0000000346002986 */ /* 0x0003e2000c101516 */
[----:B------:R-:W-:Y:S01]  /*a8a0*/  VIADD R79, R75, UR32 ;  /* 0x000000204b4f7c36 */ /* 0x000fe20008000000 */
[----:B0-----:R-:W-:Y:S01]  /*a8b0*/  ISETP.GE.AND P2, PT, R0, UR6, PT ;  /* 0x0000000600007c0c */ /* 0x001fe2000bf46270 */
        /* <DEDUP_REMOVED lines=19> */
[----:B0-----:R-:W-:Y:S01]  /*a9f0*/  IMAD.WIDE R72, R79, 0x2, R68 ;  /* 0x000000024f487825 */ /* 0x001fe200078e0244 */
[----:B------:R-:W0:Y:S01]  /*aa00*/  LDCU UR34, c[0x0][0x398] ;  /* 0x00007300ff2277ac */ /* 0x000e220008000800 */
[----:B-1----:R-:W-:-:S02]  /*aa10*/  PRMT R71, R117, 0x7632, R71 ;  /* 0x0000763275477816 */ /* 0x002fc40000000047 */
[----:B------:R-:W-:-:S03]  /*aa20*/  IMAD.WIDE R2, R75, 0x2, R76 ;  /* 0x000000024b027825 */ /* 0x000fc600078e024c */
[----:B------:R1:W-:Y:S01]  /*aa30*/  @P4 STG.E.U16 desc[UR22][R72.64], R71 ;  /* 0x0000004748004986 */ /* 0x0003e2000c101516 */
[----:B------:R-:W-:Y:S01]  /*aa40*/  VIADD R79, R75, UR32 ;  /* 0x000000204b4f7c36 */ /* 0x000fe20008000000 */
[----:B--2---:R-:W-:Y:S01]  /*aa50*/  ISETP.GE.AND P4, PT, R0, UR4, PT ;  /* 0x0000000400007c0c */ /* 0x004fe2000bf86270 */
        /* <DEDUP_REMOVED lines=8> */
[----:B--2---:R-:W-:-:S02]  /*aae0*/  PRMT R3, R118, 0x7632, R3 ;  /* 0x0000763276037816 */ /* 0x004fc40000000003 */
[----:B------:R-:W-:-:S03]  /*aaf0*/  IMAD.WIDE R72, R79, 0x2, R76 ;  /* 0x000000024f487825 */ /* 0x000fc600078e024c */
[----:B------:R2:W-:Y:S01]  /*ab00*/  @P6 STG.E.U16 desc[UR22][R70.64], R3 ;  /* 0x0000000346006986 */ /* 0x0005e2000c101516 */
[----:B------:R-:W-:Y:S01]  /*ab10*/  VIADD R75, R79, UR32 ;  /* 0x000000204f4b7c36 */ /* 0x000fe20008000000 */
[----:B------:R-:W-:Y:S01]  /*ab20*/  ISETP.GE.AND P6, PT, R0, UR6, PT ;  /* 0x0000000600007c0c */ /* 0x000fe2000bfc6270 */
[----:B------:R-:W0:Y:S01]  /*ab30*/  LDCU UR6, c[0x0][0x39c] ;  /* 0x00007380ff0677ac */ /* 0x000e220008000800 */
[----:B------:R1:W-:Y:S01]  /*ab40*/  @P0 STG.E.U16 desc[UR22][R72.64], R119 ;  /* 0x0000007748000986 */ /* 0x0003e2000c101516 */
[----:B------:R-:W-:Y:S01]  /*ab50*/  ISETP.LT.AND P0, PT, R198, UR14, !P1 ;  /* 0x0000000ec6007c0c */ /* 0x000fe2000cf01270 */
[----:B------:R-:W-:Y:S01]  /*ab60*/  VIADD R0, R196, 0x39 ;  /* 0x00000039c4007836 */ /* 0x000fe20000000000 */
        /* <DEDUP_REMOVED lines=17> */
[----:B---3--:R-:W-:-:S02]  /*ac80*/  PRMT R71, R120, 0x7632, R71 ;  /* 0x0000763278477816 */ /* 0x008fc40000000047 */
[----:B------:R-:W-:-:S03]  /*ac90*/  IMAD.WIDE R2, R79, 0x2, R76 ;  /* 0x000000024f027825 */ /* 0x000fc600078e024c */
[----:B------:R3:W-:Y:S01]  /*aca0*/  @P1 STG.E.U16 desc[UR22][R72.64], R71 ;  /* 0x0000004748001986 */ /* 0x0007e2000c101516 */
[----:B------:R-:W-:Y:S01]  /*acb0*/  VIADD R75, R79, UR32 ;  /* 0x000000204f4b7c36 */ /* 0x000fe20008000000 */
[----:B0-----:R-:W-:Y:S01]  /*acc0*/  ISETP.GE.AND P1, PT, R0, UR4, PT ;  /* 0x0000000400007c0c */ /* 0x001fe2000bf26270 */
[----:B------:R-:W-:Y:S01]  /*acd0*/  VIADD R0, R196, 0x3b ;  /* 0x0000003bc4007836 */ /* 0x000fe20000000000 */
[----:B------:R0:W-:Y:S01]  /*ace0*/  @P0 STG.E.U16 desc[UR22][R2.64], R121 ;  /* 0x0000007902000986 */ /* 0x0001e2000c101516 */
[----:B------:R-:W-:Y:S01]  /*acf0*/  ISETP.LT.AND P0, PT, R198, UR10, !P5 ;  /* 0x0000000ac6007c0c */ /* 0x000fe2000ef01270 */
[----:B------:R-:W1:Y:S01]  /*ad00*/  LDCU UR4, c[0x0][0x39c] ;  /* 0x00007380ff0477ac */ /* 0x000e620008000800 */
[----:B----4-:R-:W-:Y:S01]  /*ad10*/  ISETP.LT.AND P5, PT, R197, UR30, !P5 ;  /* 0x0000001ec5007c0c */ /* 0x010fe2000efa1270 */
[----:B------:R-:W4:Y:S01]  /*ad20*/  LDCU UR10, c[0x0][0x398] ;  /* 0x00007300ff0a77ac */ /* 0x000f220008000800 */
[----:B---3--:R-:W-:Y:S01]  /*ad30*/  IMAD.WIDE R70, R79, 0x2, R68 ;  /* 0x000000024f467825 */ /* 0x008fe200078e0244 */
[----:B------:R-:W3:Y:S01]  /*ad40*/  LDCU UR30, c[0x0][0x398] ;  /* 0x00007300ff1e77ac */ /* 0x000ee20008000800 */
[----:B0-----:R-:W-:-:S02]  /*ad50*/  PRMT R3, R121, 0x7632, R3 ;  /* 0x0000763279037816 */ /* 0x001fc40000000003 */
[----:B------:R-:W-:-:S03]  /*ad60*/  IMAD.WIDE R72, R75, 0x2, R76 ;  /* 0x000000024b487825 */ /* 0x000fc600078e024c */
[----:B------:R0:W-:Y:S01]  /*ad70*/  @P2 STG.E.U16 desc[UR22][R70.64], R3 ;  /* 0x0000000346002986 */ /* 0x0001e2000c101516 */
[----:B------:R-:W-:Y:S01]  /*ad80*/  VIADD R79, R75, UR32 ;  /* 0x000000204b4f7c36 */ /* 0x000fe20008000000 */
[----:B------:R-:W-:Y:S01]  /*ad90*/  ISETP.GE.AND P2, PT, R0, UR6, PT ;  /* 0x0000000600007c0c */ /* 0x000fe2000bf46270 */
[----:B------:R-:W1:Y:S01]  /*ada0*/  LDCU UR6, c[0x0][0x39c] ;  /* 0x00007380ff0677ac */ /* 0x000e620008000800 */
[----:B------:R2:W-:Y:S01]  /*adb0*/  @P0 STG.E.U16 desc[UR22][R72.64], R122 ;  /* 0x0000007a48000986 */ /* 0x0005e2000c101516 */
[----:B------:R-:W-:Y:S01]  /*adc0*/  ISETP.LT.AND P0, PT, R198, UR12, !P4 ;  /* 0x0000000cc6007c0c */ /* 0x000fe2000e701270 */
[----:B------:R-:W-:Y:S01]  /*add0*/  VIADD R0, R196, 0x3c ;  /* 0x0000003cc4007836 */ /* 0x000fe20000000000 */
        /* <DEDUP_REMOVED lines=20> */
[----:B------:R-:W-:Y:S01]  /*af20*/  ISETP.LT.AND P4, PT, R198, UR20, !P3 ;  /* 0x00000014c6007c0c */ /* 0x000fe2000df81270 */
[----:B------:R-:W-:Y:S01]  /*af30*/  VIADD R79, R75, UR32 ;  /* 0x000000204b4f7c36 */ /* 0x000fe20008000000 */
[----:B------:R-:W-:Y:S01]  /*af40*/  ISETP.LT.AND P3, PT, R197, UR34, !P3 ;  /* 0x00000022c5007c0c */ /* 0x000fe2000df61270 */
[----:B------:R2:W-:Y:S01]  /*af50*/  @P0 STG.E.U16 desc[UR22][R2.64], R124 ;  /* 0x0000007c02000986 */ /* 0x0005e2000c101516 */
[----:B-1----:R-:W-:Y:S01]  /*af60*/  ISETP.GE.AND P0, PT, R0, UR4, PT ;  /* 0x0000000400007c0c */ /* 0x002fe2000bf06270 */
[----:B------:R-:W-:Y:S01]  /*af70*/  VIADD R0, R196, 0x3f ;  /* 0x0000003fc4007836 */ /* 0x000fe20000000000 */
[----:B------:R-:W1:Y:S01]  /*af80*/  LDCU UR4, c[0x0][0x39c] ;  /* 0x00007380ff0477ac */ /* 0x000e620008000800 */
[----:B------:R-:W1:Y:S01]  /*af90*/  LDCU UR20, c[0x0][0x398] ;  /* 0x00007300ff1477ac */ /* 0x000e620008000800 */
[----:B0-----:R-:W-:Y:S01]  /*afa0*/  IMAD.WIDE R70, R75, 0x2, R68 ;  /* 0x000000024b467825 */ /* 0x001fe200078e0244 */
[----:B--2---:R-:W-:-:S03]  /*afb0*/  PRMT R3, R124, 0x7632, R3 ;  /* 0x000076327c037816 */ /* 0x004fc60000000003 */
[C---:B------:R-:W-:Y:S02]  /*afc0*/  IMAD.WIDE R72, R79.reuse, 0x2, R76 ;  /* 0x000000024f487825 */ /* 0x040fe400078e024c */
[----:B------:R0:W-:Y:S01]  /*afd0*/  @P6 STG.E.U16 desc[UR22][R70.64], R3 ;  /* 0x0000000346006986 */ /* 0x0001e2000c101516 */
[----:B------:R-:W-:Y:S01]  /*afe0*/  ISETP.LT.AND P6, PT, R198, UR14, !P1 ;  /* 0x0000000ec6007c0c */ /* 0x000fe2000cfc1270 */
[----:B------:R-:W-:Y:S01]  /*aff0*/  VIADD R75, R79, UR32 ;  /* 0x000000204f4b7c36 */ /* 0x000fe20008000000 */
[----:B------:R-:W-:Y:S01]  /*b000*/  ISETP.LT.AND P1, PT, R197, UR24, !P1 ;  /* 0x00000018c5007c0c */ /* 0x000fe2000cf21270 */
[----:B------:R2:W-:Y:S01]  /*b010*/  @P4 STG.E.U16 desc[UR22][R72.64], R125 ;  /* 0x0000007d48004986 */ /* 0x0005e2000c101516 */
[----:B------:R-:W-:Y:S01]  /*b020*/  ISETP.GE.AND P4, PT, R74, UR6, PT ;  /* 0x000000064a007c0c */ /* 0x000fe2000bf86270 */
[----:B------:R-:W1:Y:S01]  /*b030*/  LDCU UR6, c[0x0][0x39c] ;  /* 0x00007380ff0677ac */ /* 0x000e620008000800 */
[----:B------:R-:W-:Y:S01]  /*b040*/  PRMT R74, R126, 0x7632, R74 ;  /* 0x000076327e4a7816 */ /* 0x000fe2000000004a */
        /* <DEDUP_REMOVED lines=15> */
[----:B------:R-:W-:Y:S01]  /*b140*/  PRMT R75, R127, 0x7632, R75 ;  /* 0x000076327f4b7816 */ /* 0x000fe2000000004b */
[----:B------:R-:W2:Y:S02]  /*b150*/  LDCU UR26, c[0x0][0x398] ;  /* 0x00007300ff1a77ac */ /* 0x000ea40008000800 */
[C---:B-1----:R-:W-:Y:S01]  /*b160*/  IMAD.WIDE R70, R79.reuse, 0x2, R76 ;  /* 0x000000024f467825 */ /* 0x042fe200078e024c */
[----:B------:R1:W-:Y:S01]  /*b170*/  @P1 STG.E.U16 desc[UR22][R2.64], R74 ;  /* 0x0000004a02001986 */ /* 0x0003e2000c101516 */
[----:B------:R-:W-:Y:S01]  /*b180*/  ISETP.GE.AND P1, PT, R0, UR4, PT ;  /* 0x0000000400007c0c */ /* 0x000fe2000bf26270 */
[----:B------:R-:W0:Y:S01]  /*b190*/  LDCU UR4, c[0x0][0x39c] ;  /* 0x00007380ff0477ac */ /* 0x000e220008000800 */
[C---:B------:R-:W-:Y:S01]  /*b1a0*/  IMAD.WIDE R72, R79.reuse, 0x2, R68 ;  /* 0x000000024f487825 */ /* 0x040fe200078e0244 */
[----:B------:R2:W-:Y:S01]  /*b1b0*/  @P6 STG.E.U16 desc[UR22][R70.64], R127 ;  /* 0x0000007f46006986 */ /* 0x0005e2000c101516 */
[C---:B------:R-:W-:Y:S01]  /*b1c0*/  ISETP.LT.AND P6, PT, R198.reuse, UR12, !P0 ;  /* 0x0000000cc6007c0c */ /* 0x040fe2000c7c1270 */
[----:B------:R-:W0:Y:S01]  /*b1d0*/  LDCU UR12, c[0x0][0x398] ;  /* 0x00007300ff0c77ac */ /* 0x000e220008000800 */
[----:B------:R-:W-:Y:S01]  /*b1e0*/  VIADD R79, R79, UR32 ;  /* 0x000000204f4f7c36 */ /* 0x000fe20008000000 */
[----:B------:R0:W-:Y:S01]  /*b1f0*/  @P2 STG.E.U16 desc[UR22][R72.64], R75 ;  /* 0x0000004b48002986 */ /* 0x0001e2000c101516 */
[----:B----4-:R-:W-:Y:S01]  /*b200*/  ISETP.LT.AND P2, PT, R198, UR10, !P5 ;  /* 0x0000000ac6007c0c */ /* 0x010fe2000ef41270 */
[----:B------:R-:W-:Y:S01]  /*b210*/  VIADD R0, R196, 0x41 ;  /* 0x00000041c4007836 */ /* 0x000fe20000000000 */
[----:B------:R-:W-:Y:S01]  /*b220*/  ISETP.LT.AND P5, PT, R197, UR28, !P5 ;  /* 0x0000001cc5007c0c */ /* 0x000fe2000efa1270 */
[----:B-1----:R-:W-:Y:S01]  /*b230*/  IMAD.WIDE R2, R79, 0x2, R76 ;  /* 0x000000024f027825 */ /* 0x002fe200078e024c */
[----:B---3--:R-:W-:Y:S01]  /*b240*/  ISETP.LT.AND P0, PT, R197, UR30, !P0 ;  /* 0x0000001ec5007c0c */ /* 0x008fe2000c701270 */
[----:B------:R-:W1:Y:S01]  /*b250*/  LDCU UR10, c[0x0][0x398] ;  /* 0x00007300ff0a77ac */ /* 0x000e620008000800 */
[----:B------:R-:W-:Y:S01]  /*b260*/  PRMT R74, R128, 0x7632, R74 ;  /* 0x00007632804a7816 */ /* 0x000fe2000000004a */
[----:B--2---:R-:W-:-:S04]  /*b270*/  IMAD.WIDE R70, R79, 0x2, R68 ;  /* 0x000000024f467825 */ /* 0x004fc800078e0244 */
[----:B0-----:R-:W-:Y:S02]  /*b280*/  VIADD R75, R79, UR32 ;  /* 0x000000204f4b7c36 */ /* 0x001fe40008000000 */
[----:B------:R0:W-:Y:S01]  /*b290*/  @P2 STG.E.U16 desc[UR22][R2.64], R128 ;  /* 0x0000008002002986 */ /* 0x0001e2000c101516 */
[----:B------:R-:W-:Y:S01]  /*b2a0*/  ISETP.GE.AND P2, PT, R0, UR6, PT ;  /* 0x0000000600007c0c */ /* 0x000fe2000bf46270 */
[C---:B------:R-:W-:Y:S01]  /*b2b0*/  IMAD.WIDE R72, R75.reuse, 0x2, R76 ;  /* 0x000000024b487825 */ /* 0x040fe200078e024c */
[----:B------:R-:W2:Y:S01]  /*b2c0*/  LDCU UR6, c[0x0][0x39c] ;  /* 0x00007380ff0677ac */ /* 0x000ea20008000800 */
[----:B------:R3:W-:Y:S01]  /*b2d0*/  @P5 STG.E.U16 desc[UR22][R70.64], R74 ;  /* 0x0000004a46005986 */ /* 0x0007e2000c101516 */
[----:B------:R-:W-:Y:S01]  /*b2e0*/  ISETP.LT.AND P5, PT, R198, UR16, !P4 ;  /* 0x00000010c6007c0c */ /* 0x000fe2000e7a1270 */
[----:B------:R-:W-:Y:S01]  /*b2f0*/  VIADD R79, R75, UR32 ;  /* 0x000000204b4f7c36 */ /* 0x000fe20008000000 */
[----:B------:R-:W-:Y:S01]  /*b300*/  ISETP.LT.AND P4, PT, R197, UR33, !P4 ;  /* 0x00000021c5007c0c */ /* 0x000fe2000e781270 */
[----:B------:R4:W-:Y:S01]  /*b310*/  @P6 STG.E.U16 desc[UR22][R72.64], R129 ;  /* 0x0000008148006986 */ /* 0x0009e2000c101516 */
[----:B------:R-:W-:Y:S01]  /*b320*/  VIADD R0, R196, 0x42 ;  /* 0x00000042c4007836 */ /* 0x000fe20000000000 */
[----:B------:R-:W1:Y:S01]  /*b330*/  LDCU UR16, c[0x0][0x398] ;  /* 0x00007300ff1077ac */ /* 0x000e620008000800 */
[----:B------:R-:W-:-:S02]  /*b340*/  VIADD R81, R79, UR32 ;  /* 0x000000204f517c36 */ /* 0x000fc40008000000 */
[----:B0-----:R-:W-:Y:S01]  /*b350*/  IMAD.WIDE R2, R75, 0x2, R68 ;  /* 0x000000024b027825 */ /* 0x001fe200078e0244 */
[----:B------:R-:W-:Y:S01]  /*b360*/  ISETP.GE.AND P6, PT, R0, UR4, PT ;  /* 0x0000000400007c0c */ /* 0x000fe2000bfc6270 */
[----:B------:R-:W0:Y:S02]  /*b370*/  LDCU UR4, c[0x0][0x39c] ;  /* 0x00007380ff0477ac */ /* 0x000e240008000800 */
[----:B---3--:R-:W-:Y:S01]  /*b380*/  IMAD.WIDE R70, R79, 0x2, R76 ;  /* 0x000000024f467825 */ /* 0x008fe200078e024c */
[----:B----4-:R-:W-:-:S03]  /*b390*/  PRMT R73, R129, 0x7632, R73 ;  /* 0x0000763281497816 */ /* 0x010fc60000000049 */
[----:B------:R-:W-:Y:S02]  /*b3a0*/  IMAD.WIDE R74, R81, 0x2, R76 ;  /* 0x00000002514a7825 */ /* 0x000fe400078e024c */
[----:B------:R3:W-:Y:S01]  /*b3b0*/  @P0 STG.E.U16 desc[UR22][R2.64], R73 ;  /* 0x0000004902000986 */ /* 0x0007e2000c101516 */
[----:B------:R-:W-:Y:S01]  /*b3c0*/  ISETP.LT.AND P0, PT, R198, UR18, !P3 ;  /* 0x00000012c6007c0c */ /* 0x000fe2000df01270 */
[----:B------:R-:W4:Y:S01]  /*b3d0*/  LDCU UR18, c[0x0][0x398] ;  /* 0x00007300ff1277ac */ /* 0x000f220008000800 */
[----:B------:R-:W-:Y:S01]  /*b3e0*/  ISETP.LT.AND P3, PT, R197, UR20, !P3 ;  /* 0x00000014c5007c0c */ /* 0x000fe2000df61270 */
[----:B------:R1:W-:Y:S01]  /*b3f0*/  @P5 STG.E.U16 desc[UR22][R70.64], R130 ;  /* 0x0000008246005986 */ /* 0x0003e2000c101516 */
[----:B------:R-:W-:Y:S01]  /*b400*/  VIADD R0, R196, 0x43 ;  /* 0x00000043c4007836 */ /* 0x000fe20000000000 */
[----:B------:R-:W1:Y:S04]  /*b410*/  LDCU UR20, c[0x0][0x398] ;  /* 0x00007300ff1477ac */ /* 0x000e680008000800 */
[----:B0-----:R-:W-:Y:S01]  /*b420*/  ISETP.GE.AND P5, PT, R0, UR4, PT ;  /* 0x0000000400007c0c */ /* 0x001fe2000bfa6270 */
[----:B------:R-:W-:Y:S01]  /*b430*/  VIADD R0, R196, 0x44 ;  /* 0x00000044c4007836 */ /* 0x000fe20000000000 */
[----:B---3--:R-:W-:Y:S01]  /*b440*/  PRMT R3, R130, 0x7632, R3 ;  /* 0x0000763282037816 */ /* 0x008fe20000000003 */
[----:B------:R-:W-:Y:S01]  /*b450*/  IMAD.WIDE R72, R79, 0x2, R68 ;  /* 0x000000024f487825 */ /* 0x000fe200078e0244 */
[----:B------:R-:W0:Y:S03]  /*b460*/  LDCU UR4, c[0x0][0x39c] ;  /* 0x00007380ff0477ac */ /* 0x000e260008000800 */
[----:B------:R-:W-:Y:S01]  /*b470*/  VIADD R79, R81, UR32 ;  /* 0x00000020514f7c36 */ /* 0x000fe20008000000 */
[----:B------:R3:W-:Y:S01]  /*b480*/  @P4 STG.E.U16 desc[UR22][R72.64], R3 ;  /* 0x0000000348004986 */ /* 0x0007e2000c101516 */
[----:B--2---:R-:W-:Y:S01]  /*b490*/  ISETP.GE.AND P4, PT, R0, UR6, PT ;  /* 0x0000000600007c0c */ /* 0x004fe2000bf86270 */
[----:B------:R-:W-:Y:S01]  /*b4a0*/  VIADD R0, R196, 0x45 ;  /* 0x00000045c4007836 */ /* 0x000fe20000000000 */
[----:B------:R-:W2:Y:S01]  /*b4b0*/  LDCU UR6, c[0x0][0x39c] ;  /* 0x00007380ff0677ac */ /* 0x000ea20008000800 */
[----:B------:R0:W-:Y:S01]  /*b4c0*/  @P0 STG.E.U16 desc[UR22][R74.64], R131 ;  /* 0x000000834a000986 */ /* 0x0001e2000c101516 */
[----:B------:R-:W-:Y:S01]  /*b4d0*/  ISETP.LT.AND P0, PT, R198, UR7, !P1 ;  /* 0x00000007c6007c0c */ /* 0x000fe2000cf01270 */
[----:B-1----:R-:W-:Y:S01]  /*b4e0*/  IMAD.WIDE R70, R79, 0x2, R76 ;  /* 0x000000024f467825 */ /* 0x002fe200078e024c */
[----:B------:R-:W-:Y:S01]  /*b4f0*/  ISETP.LT.AND P1, PT, R197, UR14, !P1 ;  /* 0x0000000ec5007c0c */ /* 0x000fe2000cf21270 */
[----:B------:R-:W1:Y:S02]  /*b500*/  LDCU UR7, c[0x0][0x398] ;  /* 0x00007300ff0777ac */ /* 0x000e640008000800 */
[----:B---3--:R-:W-:Y:S01]  /*b510*/  IMAD.WIDE R2, R81, 0x2, R68 ;  /* 0x0000000251027825 */ /* 0x008fe200078e0244 */
[----:B------:R-:W-:Y:S01]  /*b520*/  PRMT R72, R4, 0x7610, R72 ;  /* 0x0000761004487816 */ /* 0x000fe20000000048 */
[----:B------:R-:W3:Y:S01]  /*b530*/  LDCU UR14, c[0x0][0x398] ;  /* 0x00007300ff0e77ac */ /* 0x000ee20008000800 */
[----:B0-----:R-:W-:Y:S01]  /*b540*/  PRMT R75, R131, 0x7632, R75 ;  /* 0x00007632834b7816 */ /* 0x001fe2000000004b */
[----:B------:R-:W-:-:S04]  /*b550*/  VIADD R73, R79, UR32 ;  /* 0x000000204f497c36 */ /* 0x000fc80008000000 */
[----:B------:R0:W-:Y:S01]  /*b560*/  @P3 STG.E.U16 desc[UR22][R2.64], R75 ;  /* 0x0000004b02003986 */ /* 0x0001e2000c101516 */
[----:B------:R-:W-:Y:S01]  /*b570*/  ISETP.GE.AND P3, PT, R0, UR4, PT ;  /* 0x0000000400007c0c */ /* 0x000fe2000bf66270 */
[----:B------:R-:W-:Y:S01]  /*b580*/  VIADD R0, R196, 0x46 ;  /* 0x00000046c4007836 */ /* 0x000fe20000000000 */
[----:B------:R-:W1:Y:S01]  /*b590*/  LDCU UR4, c[0x0][0x39c] ;  /* 0x00007380ff0477ac */ /* 0x000e620008000800 */
[----:B------:R2:W-:Y:S01]  /*b5a0*/  @P0 STG.E.U16 desc[UR22][R70.64], R72 ;  /* 0x0000004846000986 */ /* 0x0005e2000c101516 */
[----:B------:R-:W-:Y:S02]  /*b5b0*/  ISETP.LT.AND P0, PT, R198, UR9, !P2 ;  /* 0x00000009c6007c0c */ /* 0x000fe4000d701270 */
[----:B------:R-:W-:Y:S01]  /*b5c0*/  ISETP.LT.AND P2, PT, R197, UR10, !P2 ;  /* 0x0000000ac5007c0c */ /* 0x000fe2000d741270 */
[----:B------:R-:W1:Y:S01]  /*b5d0*/  LDCU UR9, c[0x0][0x398] ;  /* 0x00007300ff0977ac */ /* 0x000e620008000800 */
[----:B0-----:R-:W-:Y:S01]  /*b5e0*/  IMAD.WIDE R2, R73, 0x2, R76 ;  /* 0x0000000249027825 */ /* 0x001fe200078e024c */
[----:B------:R-:W0:Y:S01]  /*b5f0*/  LDCU UR10, c[0x0][0x398] ;  /* 0x00007300ff0a77ac */ /* 0x000e220008000800 */
[----:B--2---:R-:W-:-:S02]  /*b600*/  PRMT R71, R4, 0x7632, R71 ;  /* 0x0000763204477816 */ /* 0x004fc40000000047 */
[----:B------:R-:W-:Y:S01]  /*b610*/  IMAD.WIDE R4, R79, 0x2, R68 ;  /* 0x000000024f047825 */ /* 0x000fe200078e0244 */
[----:B------:R-:W-:-:S03]  /*b620*/  PRMT R72, R6, 0x7610, R72 ;  /* 0x0000761006487816 */ /* 0x000fc60000000048 */
[----:B------:R-:W-:Y:S01]  /*b630*/  VIADD R75, R73, UR32 ;  /* 0x00000020494b7c36 */ /* 0x000fe20008000000 */
[----:B------:R2:W-:Y:S01]  /*b640*/  @P1 STG.E.U16 desc[UR22][R4.64], R71 ;  /* 0x0000004704001986 */ /* 0x0005e2000c101516 */
[----:B------:R-:W-:Y:S01]  /*b650*/  ISETP.GE.AND P1, PT, R0, UR6, PT ;  /* 0x0000000600007c0c */ /* 0x000fe2000bf26270 */
[----:B------:R-:W0:Y:S01]  /*b660*/  LDCU UR6, c[0x0][0x39c] ;  /* 0x00007380ff0677ac */ /* 0x000e220008000800 */
[----:B------:R-:W-:Y:S01]  /*b670*/  VIADD R0, R196, 0x47 ;  /* 0x00000047c4007836 */ /* 0x000fe20000000000 */
[----:B------:R1:W-:Y:S01]  /*b680*/  @P0 STG.E.U16 desc[UR22][R2.64], R133 ;  /* 0x0000008502000986 */ /* 0x0003e2000c101516 */
[----:B------:R-:W-:Y:S01]  /*b690*/  ISETP.LT.AND P0, PT, R198, UR12, !P6 ;  /* 0x0000000cc6007c0c */ /* 0x000fe2000f701270 */
[----:B------:R-:W0:Y:S01]  /*b6a0*/  LDCU UR12, c[0x0][0x398] ;  /* 0x00007300ff0c77ac */ /* 0x000e220008000800 */
[----:B------:R-:W-:Y:S01]  /*b6b0*/  ISETP.LT.AND P6, PT, R197, UR16, !P6 ;  /* 0x00000010c5007c0c */ /* 0x000fe2000f7c1270 */
[----:B------:R-:W0:Y:S01]  /*b6c0*/  LDCU UR16, c[0x0][0x398] ;  /* 0x00007300ff1077ac */ /* 0x000e220008000800 */
[----:B--2---:R-:W-:Y:S01]  /*b6d0*/  IMAD.WIDE R70, R73, 0x2, R68 ;  /* 0x0000000249467825 */ /* 0x004fe200078e0244 */
[----:B-1----:R-:W-:-:S03]  /*b6e0*/  PRMT R3, R133, 0x7632, R3 ;  /* 0x0000763285037816 */ /* 0x002fc60000000003 */
[C---:B------:R-:W-:Y:S02]  /*b6f0*/  IMAD.WIDE R4, R75.reuse, 0x2, R76 ;  /* 0x000000024b047825 */ /* 0x040fe400078e024c */
[----:B------:R1:W-:Y:S02]  /*b700*/  @P2 STG.E.U16 desc[UR22][R70.64], R3 ;  /* 0x0000000346002986 */ /* 0x0003e4000c101516 */
[----:B------:R-:W-:Y:S01]  /*b710*/  VIADD R73, R75, UR32 ;  /* 0x000000204b497c36 */ /* 0x000fe20008000000 */
[----:B------:R-:W-:Y:S01]  /*b720*/  ISETP.GE.AND P2, PT, R0, UR4, PT ;  /* 0x0000000400007c0c */ /* 0x000fe2000bf46270 */
[----:B------:R-:W-:Y:S01]  /*b730*/  VIADD R0, R196, 0x48 ;  /* 0x00000048c4007836 */ /* 0x000fe20000000000 */
[----:B------:R2:W-:Y:S01]  /*b740*/  @P0 STG.E.U16 desc[UR22][R4.64], R72 ;  /* 0x0000004804000986 */ /* 0x0005e2000c101516 */
[----:B----4-:R-:W-:Y:S01]  /*b750*/  ISETP.LT.AND P0, PT, R198, UR18, !P5 ;  /* 0x00000012c6007c0c */ /* 0x010fe2000ef01270 */
[----:B------:R-:W4:Y:S01]  /*b760*/  LDCU UR18, c[0x0][0x398] ;  /* 0x00007300ff1277ac */ /* 0x000f220008000800 */
[----:B------:R-:W-:Y:S01]  /*b770*/  ISETP.LT.AND P5, PT, R197, UR24, !P5 ;  /* 0x00000018c5007c0c */ /* 0x000fe2000efa1270 */
[----:B------:R-:W3:Y:S01]  /*b780*/  LDCU UR24, c[0x0][0x398] ;  /* 0x00007300ff1877ac */ /* 0x000ee20008000800 */
[----:B-1----:R-:W-:Y:S01]  /*b790*/  IMAD.WIDE R2, R75, 0x2, R68 ;  /* 0x000000024b027825 */ /* 0x002fe200078e0244 */
[----:B------:R-:W1:Y:S01]  /*b7a0*/  LDCU UR4, c[0x0][0x39c] ;  /* 0x00007380ff0477ac */ /* 0x000e620008000800 */
[----:B--2---:R-:W-:-:S02]  /*b7b0*/  PRMT R5, R6, 0x7632, R5 ;  /* 0x0000763206057816 */ /* 0x004fc40000000005 */
[----:B------:R-:W-:-:S03]  /*b7c0*/  IMAD.WIDE R6, R73, 0x2, R76 ;  /* 0x0000000249067825 */ /* 0x000fc600078e024c */
[----:B------:R2:W-:Y:S01]  /*b7d0*/  @P6 STG.E.U16 desc[UR22][R2.64], R5 ;  /* 0x0000000502006986 */ /* 0x0005e2000c101516 */
[----:B------:R-:W-:Y:S01]  /*b7e0*/  VIADD R71, R73, UR32 ;  /* 0x0000002049477c36 */ /* 0x000fe20008000000 */
[----:B0-----:R-:W-:Y:S01]  /*b7f0*/  ISETP.GE.AND P6, PT, R0, UR6, PT ;  /* 0x0000000600007c0c */ /* 0x001fe2000bfc6270 */
[----:B------:R-:W0:Y:S01]  /*b800*/  LDCU UR6, c[0x0][0x39c] ;  /* 0x00007380ff0677ac */ /* 0x000e220008000800 */
[----:B------:R1:W-:Y:S01]  /*b810*/  @P0 STG.E.U16 desc[UR22][R6.64], R135 ;  /* 0x0000008706000986 */ /* 0x0003e2000c101516 */
[----:B------:R-:W-:Y:S01]  /*b820*/  ISETP.LT.AND P0, PT, R198, UR7, !P4 ;  /* 0x00000007c6007c0c */ /* 0x000fe2000e701270 */
[----:B------:R-:W-:Y:S01]  /*b830*/  VIADD R9, R71, UR32 ;  /* 0x0000002047097c36 */ /* 0x000fe20008000000 */
[----:B------:R-:W-:Y:S01]  /*b840*/  ISETP.LT.AND P4, PT, R197, UR20, !P4 ;  /* 0x00000014c5007c0c */ /* 0x000fe2000e781270 */
[----:B------:R-:W0:Y:S01]  /*b850*/  LDCU UR7, c[0x0][0x398] ;  /* 0x00007300ff0777ac */ /* 0x000e220008000800 */
[----:B------:R-:W-:Y:S02]  /*b860*/  VIADD R0, R196, 0x49 ;  /* 0x00000049c4007836 */ /* 0x000fe40000000000 */
[----:B--2---:R-:W-:Y:S01]  /*b870*/  IMAD.WIDE R4, R73, 0x2, R68 ;  /* 0x0000000249047825 */ /* 0x004fe200078e0244 */
[----:B------:R-:W2:Y:S01]  /*b880*/  LDCU UR20, c[0x0][0x398] ;  /* 0x00007300ff1477ac */ /* 0x000ea20008000800 */
[----:B-1----:R-:W-:-:S02]  /*b890*/  PRMT R7, R135, 0x7632, R7 ;  /* 0x0000763287077816 */ /* 0x002fc40000000007 */
[----:B------:R-:W-:-:S03]  /*b8a0*/  IMAD.WIDE R2, R71, 0x2, R76 ;  /* 0x0000000247027825 */ /* 0x000fc600078e024c */
[----:B------:R1:W-:Y:S01]  /*b8b0*/  @P5 STG.E.U16 desc[UR22][R4.64], R7 ;  /* 0x0000000704005986 */ /* 0x0003e2000c101516 */
[----:B------:R-:W-:Y:S01]  /*b8c0*/  ISETP.GE.AND P5, PT, R0, UR4, PT ;  /* 0x0000000400007c0c */ /* 0x000fe2000bfa6270 */
[----:B------:R-:W-:Y:S01]  /*b8d0*/  VIADD R0, R196, 0x4a ;  /* 0x0000004ac4007836 */ /* 0x000fe20000000000 */
[----:B------:R-:W0:Y:S01]  /*b8e0*/  LDCU UR4, c[0x0][0x39c] ;  /* 0x00007380ff0477ac */ /* 0x000e220008000800 */
[----:B------:R2:W-:Y:S01]  /*b8f0*/  @P0 STG.E.U16 desc[UR22][R2.64], R8 ;  /* 0x0000000802000986 */ /* 0x0005e2000c101516 */
[----:B------:R-:W-:Y:S02]  /*b900*/  ISETP.LT.AND P0, PT, R198, UR9, !P3 ;  /* 0x00000009c6007c0c */ /* 0x000fe4000df01270 */
[----:B---3--:R-:W-:Y:S01]  /*b910*/  ISETP.LT.AND P3, PT, R197, UR14, !P3 ;  /* 0x0000000ec5007c0c */ /* 0x008fe2000df61270 */
        /* <DEDUP_REMOVED lines=12> */
[----:B------:R-:W-:Y:S01]  /*b9e0*/  ISETP.LT.AND P1, PT, R197, UR12, !P1 ;  /* 0x0000000cc5007c0c */ /* 0x000fe2000cf21270 */
[----:B------:R-:W-:Y:S01]  /*b9f0*/  VIADD R8, R196, 0x6f ;  /* 0x0000006fc4087836 */ /* 0x000fe20000000000 */
[----:B------:R-:W1:Y:S01]  /*ba00*/  LDCU UR12, c[0x0][0x398] ;  /* 0x00007300ff0c77ac */ /* 0x000e620008000800 */
[----:B--2---:R-:W-:Y:S01]  /*ba10*/  IMAD.WIDE R2, R9, 0x2, R68 ;  /* 0x0000000209027825 */ /* 0x004fe200078e0244 */
[----:B------:R-:W2:Y:S01]  /*ba20*/  LDCU UR6, c[0x0][0x39c] ;  /* 0x00007380ff0677ac */ /* 0x000ea20008000800 */
        /* <DEDUP_REMOVED lines=8> */
[----:B------:R-:W-:Y:S01]  /*bab0*/  VIADD R11, R9, UR32 ;  /* 0x00000020090b7c36 */ /* 0x000fe20008000000 */
[----:B----4-:R-:W-:Y:S01]  /*bac0*/  ISETP.LT.AND P2, PT, R197, UR18, !P2 ;  /* 0x00000012c5007c0c */ /* 0x010fe2000d741270 */
[----:B------:R-:W4:Y:S01]  /*bad0*/  LDCU UR16, c[0x0][0x398] ;  /* 0x00007300ff1077ac */ /* 0x000f220008000800 */
[----:B0-----:R-:W-:Y:S01]  /*bae0*/  IMAD.WIDE R4, R71, 0x2, R68 ;  /* 0x0000000247047825 */ /* 0x001fe200078e0244 */
[----:B------:R-:W0:Y:S01]  /*baf0*/  LDCU UR4, c[0x0][0x39c] ;  /* 0x00007380ff0477ac */ /* 0x000e220008000800 */
[----:B-1----:R-:W-:-:S02]  /*bb00*/  PRMT R7, R10, 0x7632, R7 ;  /* 0x000076320a077816 */ /* 0x002fc40000000007 */
[----:B------:R-:W-:Y:S01]  /*bb10*/  IMAD.WIDE R2, R9, 0x2, R76 ;  /* 0x0000000209027825 */ /* 0x000fe200078e024c */
[----:B------:R-:W1:Y:S01]  /*bb20*/  LDCU UR18, c[0x0][0x398] ;  /* 0x00007300ff1277ac */ /* 0x000e620008000800 */
[----:B------:R-:W-:Y:S01]  /*bb30*/  PRMT R10, R60, 0x7632, R10 ;  /* 0x000076323c0a7816 */ /* 0x000fe2000000000a */
[----:B------:R0:W-:Y:S01]  /*bb40*/  @P1 STG.E.U16 desc[UR22][R4.64], R7 ;  /* 0x0000000704001986 */ /* 0x0001e2000c101516 */
[----:B------:R-:W-:Y:S01]  /*bb50*/  ISETP.LT.AND P1, PT, R198, UR7, !P6 ;  /* 0x00000007c6007c0c */ /* 0x000fe2000f721270 */
[----:B------:R-:W1:Y:S01]  /*bb60*/  LDCU UR7, c[0x0][0x398] ;  /* 0x00007300ff0777ac */ /* 0x000e620008000800 */
[----:B------:R-:W-:Y:S01]  /*bb70*/  ISETP.LT.AND P6, PT, R197, UR24, !P6 ;  /* 0x00000018c5007c0c */ /* 0x000fe2000f7c1270 */
[----:B------:R3:W-:Y:S01]  /*bb80*/  @P0 STG.E.U16 desc[UR22][R2.64], R139 ;  /* 0x0000008b02000986 */ /* 0x0007e2000c101516 */
[----:B--2---:R-:W-:Y:S01]  /*bb90*/  ISETP.GE.AND P0, PT, R0, UR6, PT ;  /* 0x0000000600007c0c */ /* 0x004fe2000bf06270 */
[----:B------:R-:W-:Y:S01]  /*bba0*/  VIADD R0, R196, 0x4d ;  /* 0x0000004dc4007836 */ /* 0x000fe20000000000 */
[----:B------:R-:W2:Y:S01]  /*bbb0*/  LDCU UR6, c[0x0][0x39c] ;  /* 0x00007380ff0677ac */ /* 0x000ea20008000800 */
[----:B------:R-:W1:Y:S01]  /*bbc0*/  LDCU UR24, c[0x0][0x398] ;  /* 0x00007300ff1877ac */ /* 0x000e620008000800 */
[----:B0-----:R-:W-:Y:S01]  /*bbd0*/  IMAD.WIDE R6, R9, 0x2, R68 ;  /* 0x0000000209067825 */ /* 0x001fe200078e0244 */
[----:B---3--:R-:W-:-:S03]  /*bbe0*/  PRMT R3, R139, 0x7632, R3 ;  /* 0x000076328b037816 */ /* 0x008fc60000000003 */
[C---:B------:R-:W-:Y:S02]  /*bbf0*/  IMAD.WIDE R4, R11.reuse, 0x2, R76 ;  /* 0x000000020b047825 */ /* 0x040fe400078e024c */
[----:B------:R0:W-:Y:S02]  /*bc00*/  @P2 STG.E.U16 desc[UR22][R6.64], R3 ;  /* 0x0000000306002986 */ /* 0x0001e4000c101516 */
        /* <DEDUP_REMOVED lines=13> */
[----:B------:R-:W-:Y:S01]  /*bce0*/  ISETP.LT.AND P6, PT, R198, UR10, !P4 ;  /* 0x0000000ac6007c0c */ /* 0x000fe2000e7c1270 */
[----:B------:R-:W-:Y:S01]  /*bcf0*/  VIADD R11, R9, UR32 ;  /* 0x00000020090b7c36 */ /* 0x000fe20008000000 */
[----:B------:R-:W-:Y:S01]  /*bd00*/  ISETP.LT.AND P4, PT, R197, UR14, !P4 ;  /* 0x0000000ec5007c0c */ /* 0x000fe2000e781270 */
[----:B------:R0:W-:Y:S01]  /*bd10*/  @P1 STG.E.U16 desc[UR22][R6.64], R13 ;  /* 0x0000000d06001986 */ /* 0x0001e2000c101516 */
[----:B------:R-:W1:Y:S01]  /*bd20*/  LDCU UR10, c[0x0][0x398] ;  /* 0x00007300ff0a77ac */ /* 0x000e620008000800 */
[----:B--2---:R-:W-:Y:S01]  /*bd30*/  ISETP.GE.AND P1, PT, R0, UR6, PT ;  /* 0x0000000600007c0c */ /* 0x004fe2000bf26270 */
[----:B------:R-:W-:Y:S01]  /*bd40*/  VIADD R0, R196, 0x4f ;  /* 0x0000004fc4007836 */ /* 0x000fe20000000000 */
        /* <DEDUP_REMOVED lines=11> */
[----:B------:R-:W3:Y:S01]  /*be00*/  LDCU UR12, c[0x0][0x398] ;  /* 0x00007300ff0c77ac */ /* 0x000ee20008000800 */
[----:B----4-:R-:W-:Y:S01]  /*be10*/  ISETP.LT.AND P3, PT, R197, UR16, !P3 ;  /* 0x00000010c5007c0c */ /* 0x010fe2000df61270 */
[----:B------:R-:W4:Y:S01]  /*be20*/  LDCU UR4, c[0x0][0x39c] ;  /* 0x00007380ff0477ac */ /* 0x000f220008000800 */
        /* <DEDUP_REMOVED lines=28> */
[----:B----4-:R-:W-:-:S02]  /*bff0*/  PRMT R7, R16, 0x7632, R7 ;  /* 0x0000763210077816 */ /* 0x010fc40000000007 */
        /* <DEDUP_REMOVED lines=10> */
[----:B----4-:R-:W-:Y:S01]  /*c0a0*/  IMAD.WIDE R6, R9, 0x2, R68 ;  /* 0x0000000209067825 */ /* 0x010fe200078e0244 */
[----:B------:R-:W4:Y:S01]  /*c0b0*/  LDCU UR20, c[0x0][0x398] ;  /* 0x00007300ff1477ac */ /* 0x000f220008000800 */
[----:B0-----:R-:W-:-:S02]  /*c0c0*/  PRMT R3, R17, 0x7632, R3 ;  /* 0x0000763211037816 */ /* 0x001fc40000000003 */
[----:B------:R-:W-:-:S03]  /*c0d0*/  IMAD.WIDE R4, R11, 0x2, R76 ;  /* 0x000000020b047825 */ /* 0x000fc600078e024c */
[----:B------:R0:W-:Y:S01]  /*c0e0*/  @P2 STG.E.U16 desc[UR22][R6.64], R3 ;  /* 0x0000000306002986 */ /* 0x0001e2000c101516 */
[----:B------:R-:W-:Y:S01]  /*c0f0*/  VIADD R9, R11, UR32 ;  /* 0x000000200b097c36 */ /* 0x000fe20008000000 */
[----:B-1----:R-:W-:Y:S01]  /*c100*/  ISETP.GE.AND P2, PT, R0, UR4, PT ;  /* 0x0000000400007c0c */ /* 0x002fe2000bf46270 */
[----:B------:R-:W-:Y:S01]  /*c110*/  VIADD R0, R196, 0x54 ;  /* 0x00000054c4007836 */ /* 0x000fe20000000000 */
[----:B------:R1:W-:Y:S01]  /*c120*/  @P6 STG.E.U16 desc[UR22][R4.64], R18 ;  /* 0x0000001204006986 */ /* 0x0003e2000c101516 */
[----:B---3--:R-:W-:Y:S01]  /*c130*/  ISETP.LT.AND P6, PT, R198, UR12, !P5 ;  /* 0x0000000cc6007c0c */ /* 0x008fe2000efc1270 */
        /* <DEDUP_REMOVED lines=214> */
[----:B------:R-:W-:Y:S01]  /*cea0*/  IMAD.WIDE R2, R9, 0x2, R76 ;  /* 0x0000000209027825 */ /* 0x000fe200078e024c */
[----:B------:R-:W-:Y:S02]  /*ceb0*/  PRMT R34, R67, 0x7632, R34 ;  /* 0x0000763243227816 */ /* 0x000fe40000000022 */
        /* <DEDUP_REMOVED lines=42> */
[----:B------:R-:W1:Y:S01]  /*d160*/  LDCU UR4, c[0x0][0x39c] ;  /* 0x00007380ff0477ac */ /* 0x000e620008000800 */
[----:B------:R2:W-:Y:S01]  /*d170*/  @P6 STG.E.U16 desc[UR22][R2.64], R38 ;  /* 0x0000002602006986 */ /* 0x0005e2000c101516 */
[----:B------:R-:W-:Y:S01]  /*d180*/  ISETP.LT.AND P6, PT, R198, UR12, !P3 ;  /* 0x0000000cc6007c0c */ /* 0x000fe2000dfc1270 */
[----:B------:R-:W-:Y:S01]  /*d190*/  VIADD R0, R196, 0x68 ;  /* 0x00000068c4007836 */ /* 0x000fe20000000000 */
[----:B----4-:R-:W-:Y:S01]  /*d1a0*/  ISETP.LT.AND P3, PT, R197, UR14, !P3 ;  /* 0x0000000ec5007c0c */ /* 0x010fe2000df61270 */
[----:B------:R-:W4:Y:S01]  /*d1b0*/  LDCU UR12, c[0x0][0x398] ;  /* 0x00007300ff0c77ac */ /* 0x000f220008000800 */
        /* <DEDUP_REMOVED lines=13> */
[----:B--2---:R-:W-:Y:S01]  /*d290*/  IMAD.WIDE R2, R9, 0x2, R68 ;  /* 0x0000000209027825 */ /* 0x004fe200078e0244 */
[----:B------:R-:W2:Y:S01]  /*d2a0*/  LDCU UR16, c[0x0][0x398] ;  /* 0x00007300ff1077ac */ /* 0x000ea20008000800 */
        /* <DEDUP_REMOVED lines=26> */
[----:B---3--:R-:W-:-:S02]  /*d450*/  PRMT R3, R41, 0x7632, R3 ;  /* 0x0000763229037816 */ /* 0x008fc40000000003 */
[----:B------:R-:W-:-:S03]  /*d460*/  IMAD.WIDE R4, R11, 0x2, R76 ;  /* 0x000000020b047825 */ /* 0x000fc600078e024c */
[----:B------:R3:W-:Y:S01]  /*d470*/  @P2 STG.E.U16 desc[UR22][R6.64], R3 ;  /* 0x0000000306002986 */ /* 0x0007e2000c101516 */
[----:B------:R-:W-:Y:S01]  /*d480*/  VIADD R9, R11, UR32 ;  /* 0x000000200b097c36 */ /* 0x000fe20008000000 */
[----:B-1----:R-:W-:Y:S01]  /*d490*/  ISETP.GE.AND P2, PT, R0, UR4, PT ;  /* 0x0000000400007c0c */ /* 0x002fe2000bf46270 */
[----:B------:R-:W1:Y:S01]  /*d4a0*/  LDCU UR4, c[0x0][0x39c] ;  /* 0x00007380ff0477ac */ /* 0x000e620008000800 */
[----:B------:R0:W-:Y:S01]  /*d4b0*/  @P6 STG.E.U16 desc[UR22][R4.64], R42 ;  /* 0x0000002a04006986 */ /* 0x0001e2000c101516 */
[----:B----4-:R-:W-:Y:S01]  /*d4c0*/  ISETP.LT.AND P6, PT, R198, UR12, !P5 ;  /* 0x0000000cc6007c0c */ /* 0x010fe2000efc1270 */
[----:B------:R-:W-:Y:S01]  /*d4d0*/  VIADD R0, R196, 0x6c ;  /* 0x0000006cc4007836 */ /* 0x000fe20000000000 */
[----:B------:R-:W-:Y:S01]  /*d4e0*/  ISETP.LT.AND P5, PT, R197, UR20, !P5 ;  /* 0x00000014c5007c0c */ /* 0x000fe2000efa1270 */
        /* <DEDUP_REMOVED lines=39> */
[----:B------:R-:W3:Y:S01]  /*d760*/  LDCU UR10, c[0x0][0x398] ;  /* 0x00007300ff0a77ac */ /* 0x000ee20008000800 */
[----:B--2---:R-:W-:Y:S01]  /*d770*/  IMAD.WIDE R2, R9, 0x2, R68 ;  /* 0x0000000209027825 */ /* 0x004fe200078e0244 */
[----:B-1----:R-:W-:-:S03]  /*d780*/  PRMT R5, R45, 0x7632, R5 ;  /* 0x000076322d057816 */ /* 0x002fc60000000005 */
[C---:B------:R-:W-:Y:S02]  /*d790*/  IMAD.WIDE R6, R11.reuse, 0x2, R76 ;  /* 0x000000020b067825 */ /* 0x040fe400078e024c */
[----:B------:R1:W-:Y:S02]  /*d7a0*/  @P3 STG.E.U16 desc[UR22][R2.64], R5 ;  /* 0x0000000502003986 */ /* 0x0003e4000c101516 */
[----:B------:R-:W-:Y:S01]  /*d7b0*/  VIADD R9, R11, UR32 ;  /* 0x000000200b097c36 */ /* 0x000fe20008000000 */
[----:B0-----:R-:W-:Y:S01]  /*d7c0*/  ISETP.GE.AND P3, PT, R8, UR4, PT ;  /* 0x0000000408007c0c */ /* 0x001fe2000bf66270 */
[----:B------:R-:W0:Y:S01]  /*d7d0*/  LDCU UR4, c[0x0][0x39c] ;  /* 0x00007380ff0477ac */ /* 0x000e220008000800 */
[----:B------:R2:W-:Y:S01]  /*d7e0*/  @P6 STG.E.U16 desc[UR22][R6.64], R46 ;  /* 0x0000002e06006986 */ /* 0x0005e2000c101516 */
[----:B----4-:R-:W-:Y:S02]  /*d7f0*/  ISETP.LT.AND P6, PT, R198, UR12, !P2 ;  /* 0x0000000cc6007c0c */ /* 0x010fe4000d7c1270 */
[----:B------:R-:W-:Y:S01]  /*d800*/  ISETP.LT.AND P2, PT, R197, UR24, !P2 ;  /* 0x00000018c5007c0c */ /* 0x000fe2000d741270 */
[----:B------:R-:W4:Y:S01]  /*d810*/  LDCU UR12, c[0x0][0x398] ;  /* 0x00007300ff0c77ac */ /* 0x000f220008000800 */
[----:B------:R-:W-:Y:S01]  /*d820*/  PRMT R8, R47, 0x7632, R8 ;  /* 0x000076322f087816 */ /* 0x000fe20000000008 */
[----:B-1----:R-:W-:Y:S01]  /*d830*/  IMAD.WIDE R4, R11, 0x2, R68 ;  /* 0x000000020b047825 */ /* 0x002fe200078e0244 */
[----:B--2---:R-:W-:-:S03]  /*d840*/  PRMT R7, R46, 0x7632, R7 ;  /* 0x000076322e077816 */ /* 0x004fc60000000007 */
[C---:B------:R-:W-:Y:S02]  /*d850*/  IMAD.WIDE R2, R9.reuse, 0x2, R76 ;  /* 0x0000000209027825 */ /* 0x040fe400078e024c */
[----:B------:R1:W-:Y:S02]  /*d860*/  @P0 STG.E.U16 desc[UR22][R4.64], R7 ;  /* 0x0000000704000986 */ /* 0x0003e4000c101516 */
[----:B------:R-:W-:Y:S01]  /*d870*/  VIADD R11, R9, UR32 ;  /* 0x00000020090b7c36 */ /* 0x000fe20008000000 */
[----:B------:R-:W-:Y:S01]  /*d880*/  ISETP.GE.AND P0, PT, R0, UR7, PT ;  /* 0x0000000700007c0c */ /* 0x000fe2000bf06270 */
[----:B------:R-:W2:Y:S01]  /*d890*/  LDCU UR7, c[0x0][0x398] ;  /* 0x00007300ff0777ac */ /* 0x000ea20008000800 */
[----:B------:R0:W-:Y:S01]  /*d8a0*/  @P6 STG.E.U16 desc[UR22][R2.64], R47 ;  /* 0x0000002f02006986 */ /* 0x0001e2000c101516 */
[----:B---3--:R-:W-:Y:S01]  /*d8b0*/  ISETP.LT.AND P6, PT, R198, UR20, !P1 ;  /* 0x00000014c6007c0c */ /* 0x008fe2000cfc1270 */
[----:B------:R-:W-:Y:S01]  /*d8c0*/  VIADD R0, R196, 0x71 ;  /* 0x00000071c4007836 */ /* 0x000fe20000000000 */
[----:B------:R-:W-:Y:S01]  /*d8d0*/  ISETP.LT.AND P1, PT, R197, UR26, !P1 ;  /* 0x0000001ac5007c0c */ /* 0x000fe2000cf21270 */
[----:B-1----:R-:W-:Y:S01]  /*d8e0*/  IMAD.WIDE R4, R9, 0x2, R68 ;  /* 0x0000000209047825 */ /* 0x002fe200078e0244 */
[----:B------:R-:W-:-:S03]  /*d8f0*/  PRMT R9, R48, 0x7632, R9 ;  /* 0x0000763230097816 */ /* 0x000fc60000000009 */
[C---:B0-----:R-:W-:Y:S01]  /*d900*/  IMAD.WIDE R2, R11.reuse, 0x2, R76 ;  /* 0x000000020b027825 */ /* 0x041fe200078e024c */
[----:B------:R0:W-:Y:S01]  /*d910*/  @P2 STG.E.U16 desc[UR22][R4.64], R8 ;  /* 0x0000000804002986 */ /* 0x0001e2000c101516 */
[----:B------:R-:W-:Y:S01]  /*d920*/  ISETP.GE.AND P2, PT, R0, UR6, PT ;  /* 0x0000000600007c0c */ /* 0x000fe2000bf46270 */
[----:B------:R-:W1:Y:S01]  /*d930*/  LDCU UR6, c[0x0][0x39c] ;  /* 0x00007380ff0677ac */ /* 0x000e620008000800 */
[----:B------:R-:W-:Y:S02]  /*d940*/  IMAD.WIDE R6, R11, 0x2, R68 ;  /* 0x000000020b067825 */ /* 0x000fe400078e0244 */
[----:B------:R3:W-:Y:S01]  /*d950*/  @P6 STG.E.U16 desc[UR22][R2.64], R48 ;  /* 0x0000003002006986 */ /* 0x0007e2000c101516 */
[----:B------:R-:W-:Y:S01]  /*d960*/  ISETP.LT.AND P6, PT, R198, UR10, !P4 ;  /* 0x0000000ac6007c0c */ /* 0x000fe2000e7c1270 */
[----:B------:R-:W1:Y:S01]  /*d970*/  LDCU UR10, c[0x0][0x398] ;  /* 0x00007300ff0a77ac */ /* 0x000e620008000800 */
[----:B------:R-:W-:Y:S01]  /*d980*/  VIADD R0, R196, 0x72 ;  /* 0x00000072c4007836 */ /* 0x000fe20000000000 */
[----:B------:R2:W-:Y:S01]  /*d990*/  @P1 STG.E.U16 desc[UR22][R6.64], R9 ;  /* 0x0000000906001986 */ /* 0x0005e2000c101516 */
[----:B------:R-:W-:Y:S01]  /*d9a0*/  ISETP.LT.AND P1, PT, R198, UR9, !P5 ;  /* 0x00000009c6007c0c */ /* 0x000fe2000ef21270 */
[----:B------:R-:W1:Y:S01]  /*d9b0*/  LDCU UR9, c[0x0][0x398] ;  /* 0x00007300ff0977ac */ /* 0x000e620008000800 */
[----:B------:R-:W-:Y:S01]  /*d9c0*/  ISETP.LT.AND P5, PT, R197, UR14, !P5 ;  /* 0x0000000ec5007c0c */ /* 0x000fe2000efa1270 */
[----:B0-----:R-:W-:Y:S01]  /*d9d0*/  VIADD R5, R11, UR32 ;  /* 0x000000200b057c36 */ /* 0x001fe20008000000 */
[----:B------:R-:W-:Y:S01]  /*d9e0*/  PRMT R8, R49, 0x7632, R8 ;  /* 0x0000763231087816 */ /* 0x000fe20000000008 */
[----:B------:R-:W0:Y:S02]  /*d9f0*/  LDCU UR14, c[0x0][0x398] ;  /* 0x00007300ff0e77ac */ /* 0x000e240008000800 */
[----:B---3--:R-:W-:-:S04]  /*da00*/  IMAD.WIDE R2, R5, 0x2, R76 ;  /* 0x0000000205027825 */ /* 0x008fc800078e024c */
[C---:B--2---:R-:W-:Y:S02]  /*da10*/  VIADD R9, R5.reuse, UR32 ;  /* 0x0000002005097c36 */ /* 0x044fe40008000000 */
[----:B------:R-:W-:Y:S01]  /*da20*/  IMAD.WIDE R4, R5, 0x2, R68 ;  /* 0x0000000205047825 */ /* 0x000fe200078e0244 */
[----:B------:R2:W-:Y:S01]  /*da30*/  @P1 STG.E.U16 desc[UR22][R2.64], R49 ;  /* 0x0000003102001986 */ /* 0x0005e2000c101516 */
[----:B------:R-:W-:Y:S01]  /*da40*/  ISETP.GE.AND P1, PT, R0, UR4, PT ;  /* 0x0000000400007c0c */ /* 0x000fe2000bf26270 */
[----:B------:R-:W3:Y:S01]  /*da50*/  LDCU UR4, c[0x0][0x39c] ;  /* 0x00007380ff0477ac */ /* 0x000ee20008000800 */
[----:B------:R-:W-:Y:S01]  /*da60*/  IMAD.WIDE R6, R9, 0x2, R76 ;  /* 0x0000000209067825 */ /* 0x000fe200078e024c */
[----:B------:R0:W-:Y:S01]  /*da70*/  @P5 STG.E.U16 desc[UR22][R4.64], R8 ;  /* 0x0000000804005986 */ /* 0x0001e2000c101516 */
[----:B------:R-:W-:Y:S01]  /*da80*/  ISETP.LT.AND P5, PT, R197, UR7, !P4 ;  /* 0x00000007c5007c0c */ /* 0x000fe2000e7a1270 */
[----:B------:R-:W3:Y:S01]  /*da90*/  LDCU UR7, c[0x0][0x398] ;  /* 0x00007300ff0777ac */ /* 0x000ee20008000800 */
[----:B------:R-:W-:Y:S01]  /*daa0*/  VIADD R11, R9, UR32 ;  /* 0x00000020090b7c36 */ /* 0x000fe20008000000 */
[----:B------:R0:W-:Y:S01]  /*dab0*/  @P6 STG.E.U16 desc[UR22][R6.64], R50 ;  /* 0x0000003206006986 */ /* 0x0001e2000c101516 */
[----:B----4-:R-:W-:Y:S01]  /*dac0*/  ISETP.LT.AND P6, PT, R198, UR12, !P3 ;  /* 0x0000000cc6007c0c */ /* 0x010fe2000dfc1270 */
[----:B------:R-:W-:Y:S01]  /*dad0*/  VIADD R0, R196, 0x73 ;  /* 0x00000073c4007836 */ /* 0x000fe20000000000 */
[----:B------:R-:W-:Y:S01]  /*dae0*/  ISETP.LT.AND P3, PT, R197, UR16, !P3 ;  /* 0x00000010c5007c0c */ /* 0x000fe2000df61270 */
[----:B--2---:R-:W-:Y:S01]  /*daf0*/  IMAD.WIDE R2, R9, 0x2, R68 ;  /* 0x0000000209027825 */ /* 0x004fe200078e0244 */
[----:B------:R-:W2:Y:S02]  /*db00*/  LDCU UR12, c[0x0][0x398] ;  /* 0x00007300ff0c77ac */ /* 0x000ea40008000800 */
[----:B-1----:R-:W-:Y:S01]  /*db10*/  ISETP.GE.AND P4, PT, R0, UR6, PT ;  /* 0x0000000600007c0c */ /* 0x002fe2000bf86270 */
[----:B0-----:R-:W-:Y:S01]  /*db20*/  IMAD.WIDE R4, R11, 0x2, R76 ;  /* 0x000000020b047825 */ /* 0x001fe200078e024c */
[----:B------:R-:W0:Y:S01]  /*db30*/  LDCU UR6, c[0x0][0x398] ;  /* 0x00007300ff0677ac */ /* 0x000e220008000800 */
[----:B------:R-:W-:-:S02]  /*db40*/  PRMT R7, R50, 0x7632, R7 ;  /* 0x0000763232077816 */ /* 0x000fc40000000007 */
[----:B------:R-:W-:Y:S02]  /*db50*/  VIADD R0, R196, 0x74 ;  /* 0x00000074c4007836 */ /* 0x000fe40000000000 */
[----:B------:R-:W-:Y:S01]  /*db60*/  VIADD R13, R11, UR32 ;  /* 0x000000200b0d7c36 */ /* 0x000fe20008000000 */
[----:B------:R1:W-:Y:S02]  /*db70*/  @P5 STG.E.U16 desc[UR22][R2.64], R7 ;  /* 0x0000000702005986 */ /* 0x0003e4000c101516 */
[----:B---3--:R-:W-:Y:S01]  /*db80*/  ISETP.GE.AND P5, PT, R0, UR4, PT ;  /* 0x0000000400007c0c */ /* 0x008fe2000bfa6270 */
[----:B------:R-:W-:Y:S01]  /*db90*/  IMAD.WIDE R8, R13, 0x2, R76 ;  /* 0x000000020d087825 */ /* 0x000fe200078e024c */
[----:B------:R-:W3:Y:S01]  /*dba0*/  LDCU UR4, c[0x0][0x398] ;  /* 0x00007300ff0477ac */ /* 0x000ee20008000800 */
[----:B------:R4:W-:Y:S01]  /*dbb0*/  @P6 STG.E.U16 desc[UR22][R4.64], R51 ;  /* 0x0000003304006986 */ /* 0x0009e2000c101516 */
[----:B------:R-:W-:Y:S01]  /*dbc0*/  ISETP.LT.AND P6, PT, R198, UR9, !P0 ;  /* 0x00000009c6007c0c */ /* 0x000fe2000c7c1270 */
[----:B------:R-:W-:Y:S01]  /*dbd0*/  VIADD R0, R196, 0x75 ;  /* 0x00000075c4007836 */ /* 0x000fe20000000000 */
[----:B------:R-:W-:Y:S01]  /*dbe0*/  ISETP.LT.AND P0, PT, R197, UR10, !P0 ;  /* 0x0000000ac5007c0c */ /* 0x000fe2000c701270 */
[----:B------:R-:W2:Y:S01]  /*dbf0*/  LDCU UR9, c[0x0][0x398] ;  /* 0x00007300ff0977ac */ /* 0x000ea20008000800 */
[----:B-1----:R-:W-:Y:S01]  /*dc00*/  PRMT R3, R51, 0x7632, R3 ;  /* 0x0000763233037816 */ /* 0x002fe20000000003 */
[----:B------:R-:W-:Y:S01]  /*dc10*/  IMAD.WIDE R6, R11, 0x2, R68 ;  /* 0x000000020b067825 */ /* 0x000fe200078e0244 */
[----:B------:R-:W1:Y:S03]  /*dc20*/  LDCU UR10, c[0x0][0x398] ;  /* 0x00007300ff0a77ac */ /* 0x000e660008000800 */
[----:B------:R-:W-:Y:S01]  /*dc30*/  VIADD R11, R13, UR32 ;  /* 0x000000200d0b7c36 */ /* 0x000fe20008000000 */
[----:B------:R2:W-:Y:S01]  /*dc40*/  @P3 STG.E.U16 desc[UR22][R6.64], R3 ;  /* 0x0000000306003986 */ /* 0x0005e2000c101516 */
[----:B------:R-:W-:Y:S01]  /*dc50*/  ISETP.GE.AND P3, PT, R0, UR13, PT ;  /* 0x0000000d00007c0c */ /* 0x000fe2000bf66270 */
[----:B------:R-:W-:Y:S01]  /*dc60*/  VIADD R0, R196, 0x76 ;  /* 0x00000076c4007836 */ /* 0x000fe20000000000 */
[----:B------:R-:W1:Y:S01]  /*dc70*/  LDCU UR13, c[0x0][0x398] ;  /* 0x00007300ff0d77ac */ /* 0x000e620008000800 */
[----:B------:R3:W-:Y:S01]  /*dc80*/  @P6 STG.E.U16 desc[UR22][R8.64], R52 ;  /* 0x0000003408006986 */ /* 0x0007e2000c101516 */
[----:B0-----:R-:W-:Y:S01]  /*dc90*/  ISETP.LT.AND P6, PT, R198, UR6, !P2 ;  /* 0x00000006c6007c0c */ /* 0x001fe2000d7c1270 */
[----:B----4-:R-:W-:Y:S01]  /*dca0*/  IMAD.WIDE R4, R11, 0x2, R76 ;  /* 0x000000020b047825 */ /* 0x010fe200078e024c */
[----:B------:R-:W0:Y:S01]  /*dcb0*/  LDCU UR6, c[0x0][0x398] ;  /* 0x00007300ff0677ac */ /* 0x000e220008000800 */
[----:B------:R-:W-:Y:S01]  /*dcc0*/  ISETP.LT.AND P2, PT, R197, UR7, !P2 ;  /* 0x00000007c5007c0c */ /* 0x000fe2000d741270 */
[----:B------:R-:W4:Y:S01]  /*dcd0*/  LDCU UR7, c[0x0][0x398] ;  /* 0x00007300ff0777ac */ /* 0x000f220008000800 */
[----:B--2---:R-:W-:Y:S01]  /*dce0*/  PRMT R7, R52, 0x7632, R7 ;  /* 0x0000763234077816 */ /* 0x004fe20000000007 */
[----:B------:R-:W-:-:S04]  /*dcf0*/  IMAD.WIDE R2, R13, 0x2, R68 ;  /* 0x000000020d027825 */ /* 0x000fc800078e0244 */
[----:B---3--:R-:W-:Y:S01]  /*dd00*/  VIADD R9, R11, UR32 ;  /* 0x000000200b097c36 */ /* 0x008fe20008000000 */
[----:B------:R2:W-:Y:S01]  /*dd10*/  @P0 STG.E.U16 desc[UR22][R2.64], R7 ;  /* 0x0000000702000986 */ /* 0x0005e2000c101516 */
[----:B------:R-:W-:Y:S01]  /*dd20*/  ISETP.GE.AND P0, PT, R0, UR17, PT ;  /* 0x0000001100007c0c */ /* 0x000fe2000bf06270 */
[----:B------:R-:W-:Y:S02]  /*dd30*/  VIADD R0, R196, 0x77 ;  /* 0x00000077c4007836 */ /* 0x000fe40000000000 */
[----:B------:R3:W-:Y:S01]  /*dd40*/  @P6 STG.E.U16 desc[UR22][R4.64], R53 ;  /* 0x0000003504006986 */ /* 0x0007e2000c101516 */
[----:B------:R-:W-:Y:S01]  /*dd50*/  ISETP.LT.AND P6, PT, R198, UR4, !P1 ;  /* 0x00000004c6007c0c */ /* 0x000fe2000cfc1270 */
[----:B------:R-:W1:Y:S01]  /*dd60*/  LDCU UR4, c[0x0][0x398] ;  /* 0x00007300ff0477ac */ /* 0x000e620008000800 */
[----:B0-----:R-:W-:Y:S01]  /*dd70*/  ISETP.LT.AND P1, PT, R197, UR6, !P1 ;  /* 0x00000006c5007c0c */ /* 0x001fe2000cf21270 */
[----:B------:R-:W-:Y:S01]  /*dd80*/  VIADD R8, R196, 0x7b ;  /* 0x0000007bc4087836 */ /* 0x000fe20000000000 */
[----:B------:R-:W0:Y:S01]  /*dd90*/  LDCU UR6, c[0x0][0x398] ;  /* 0x00007300ff0677ac */ /* 0x000e220008000800 */
[----:B--2---:R-:W-:Y:S01]  /*dda0*/  IMAD.WIDE R6, R11, 0x2, R68 ;  /* 0x000000020b067825 */ /* 0x004fe200078e0244 */
        /* <DEDUP_REMOVED lines=8> */
[----:B------:R-:W0:Y:S01]  /*de30*/  LDCU UR9, c[0x0][0x398] ;  /* 0x00007300ff0977ac */ /* 0x000e220008000800 */
[----:B-1----:R-:W-:Y:S01]  /*de40*/  ISETP.LT.AND P4, PT, R197, UR10, !P4 ;  /* 0x0000000ac5007c0c */ /* 0x002fe2000e781270 */
[----:B------:R-:W1:Y:S01]  /*de50*/  LDCU UR10, c[0x0][0x398] ;  /* 0x00007300ff0a77ac */ /* 0x000e620008000800 */
        /* <DEDUP_REMOVED lines=10> */
[----:B----4-:R-:W-:Y:S01]  /*df00*/  ISETP.LT.AND P5, PT, R197, UR7, !P5 ;  /* 0x00000007c5007c0c */ /* 0x010fe2000efa1270 */
[----:B------:R-:W4:Y:S01]  /*df10*/  LDCU UR7, c[0x0][0x398] ;  /* 0x00007300ff0777ac */ /* 0x000f220008000800 */
[----:B--2---:R-:W-:Y:S01]  /*df20*/  IMAD.WIDE R2, R11, 0x2, R68 ;  /* 0x000000020b027825 */ /* 0x004fe200078e0244 */
[----:B---3--:R-:W-:-:S03]  /*df30*/  PRMT R7, R55, 0x7632, R7 ;  /* 0x0000763237077816 */ /* 0x008fc60000000007 */
[C---:B------:R-:W-:Y:S02]  /*df40*/  IMAD.WIDE R4, R9.reuse, 0x2, R76 ;  /* 0x0000000209047825 */ /* 0x040fe400078e024c */
[----:B------:R2:W-:Y:S02]  /*df50*/  @P4 STG.E.U16 desc[UR22][R2.64], R7 ;  /* 0x0000000702004986 */ /* 0x0005e4000c101516 */
[----:B------:R-:W-:Y:S01]  /*df60*/  VIADD R11, R9, UR32 ;  /* 0x00000020090b7c36 */ /* 0x000fe20008000000 */
[----:B------:R-:W-:Y:S01]  /*df70*/  ISETP.GE.AND P4, PT, R0, UR15, PT ;  /* 0x0000000f00007c0c */ /* 0x000fe2000bf86270 */
[----:B------:R-:W3:Y:S01]  /*df80*/  LDCU UR15, c[0x0][0x398] ;  /* 0x00007300ff0f77ac */ /* 0x000ee20008000800 */
[----:B------:R1:W-:Y:S01]  /*df90*/  @P6 STG.E.U16 desc[UR22][R4.64], R56 ;  /* 0x0000003804006986 */ /* 0x0003e2000c101516 */
[----:B------:R-:W-:Y:S01]  /*dfa0*/  ISETP.LT.AND P6, PT, R198, UR12, !P3 ;  /* 0x0000000cc6007c0c */ /* 0x000fe2000dfc1270 */
[----:B------:R-:W-:Y:S01]  /*dfb0*/  VIADD R0, R196, 0x7a ;  /* 0x0000007ac4007836 */ /* 0x000fe20000000000 */
[----:B0-----:R-:W-:Y:S01]  /*dfc0*/  ISETP.LT.AND P3, PT, R197, UR6, !P3 ;  /* 0x00000006c5007c0c */ /* 0x001fe2000df61270 */
        /* <DEDUP_REMOVED lines=20> */
[----:B------:R-:W-:Y:S02]  /*e110*/  ISETP.GE.AND P3, PT, R8, UR27, PT ;  /* 0x0000001b08007c0c */ /* 0x000fe4000bf66270 */
[----:B------:R0:W-:Y:S01]  /*e120*/  @P6 STG.E.U16 desc[UR22][R6.64], R58 ;  /* 0x0000003a06006986 */ /* 0x0001e2000c101516 */
[----:B------:R-:W-:Y:S01]  /*e130*/  ISETP.LT.AND P6, PT, R198, UR4, !P2 ;  /* 0x00000004c6007c0c */ /* 0x000fe2000d7c1270 */
[----:B------:R-:W1:Y:S01]  /*e140*/  LDCU UR4, c[0x0][0x398] ;  /* 0x00007300ff0477ac */ /* 0x000e620008000800 */
[----:B------:R-:W-:Y:S02]  /*e150*/  ISETP.LT.AND P2, PT, R197, UR10, !P2 ;  /* 0x0000000ac5007c0c */ /* 0x000fe4000d741270 */
[----:B------:R-:W-:Y:S01]  /*e160*/  PRMT R8, R59, 0x7632, R8 ;  /* 0x000076323b087816 */ /* 0x000fe20000000008 */
[----:B------:R-:W1:Y:S01]  /*e170*/  LDCU UR10, c[0x0][0x398] ;  /* 0x00007300ff0a77ac */ /* 0x000e620008000800 */
[----:B--2---:R-:W-:Y:S01]  /*e180*/  IMAD.WIDE R2, R9, 0x2, R68 ;  /* 0x0000000209027825 */ /* 0x004fe200078e0244 */
[----:B0-----:R-:W-:-:S03]  /*e190*/  PRMT R7, R58, 0x7632, R7 ;  /* 0x000076323a077816 */ /* 0x001fc60000000007 */
        /* <DEDUP_REMOVED lines=8> */
[----:B----4-:R-:W-:Y:S01]  /*e220*/  ISETP.LT.AND P1, PT, R197, UR7, !P1 ;  /* 0x00000007c5007c0c */ /* 0x010fe2000cf21270 */
[----:B------:R-:W4:Y:S01]  /*e230*/  LDCU UR7, c[0x0][0x398] ;  /* 0x00007300ff0777ac */ /* 0x000f220008000800 */
[----:B0-----:R-:W-:-:S04]  /*e240*/  IMAD.WIDE R2, R11, 0x2, R68 ;  /* 0x000000020b027825 */ /* 0x001fc800078e0244 */
[C---:B--2---:R-:W-:Y:S01]  /*e250*/  IMAD.WIDE R4, R9.reuse, 0x2, R76 ;  /* 0x0000000209047825 */ /* 0x044fe200078e024c */
[----:B------:R0:W-:Y:S01]  /*e260*/  @P2 STG.E.U16 desc[UR22][R2.64], R8 ;  /* 0x0000000802002986 */ /* 0x0001e2000c101516 */
[----:B------:R-:W-:Y:S02]  /*e270*/  ISETP.GE.AND P2, PT, R0, UR19, PT ;  /* 0x0000001300007c0c */ /* 0x000fe4000bf46270 */
[C---:B------:R-:W-:Y:S01]  /*e280*/  IMAD.WIDE R6, R9.reuse, 0x2, R68 ;  /* 0x0000000209067825 */ /* 0x040fe200078e0244 */
[----:B------:R2:W-:Y:S01]  /*e290*/  @P6 STG.E.U16 desc[UR22][R4.64], R60 ;  /* 0x0000003c04006986 */ /* 0x0005e2000c101516 */
[C---:B------:R-:W-:Y:S01]  /*e2a0*/  ISETP.LT.AND P6, PT, R198.reuse, UR6, !P5 ;  /* 0x00000006c6007c0c */ /* 0x040fe2000efc1270 */
[----:B------:R-:W1:Y:S01]  /*e2b0*/  LDCU UR6, c[0x0][0x398] ;  /* 0x00007300ff0677ac */ /* 0x000e620008000800 */
[----:B------:R-:W-:Y:S01]  /*e2c0*/  VIADD R9, R9, UR32 ;  /* 0x0000002009097c36 */ /* 0x000fe20008000000 */
[----:B------:R4:W-:Y:S01]  /*e2d0*/  @P1 STG.E.U16 desc[UR22][R6.64], R10 ;  /* 0x0000000a06001986 */ /* 0x0009e2000c101516 */
[----:B------:R-:W-:Y:S01]  /*e2e0*/  ISETP.LT.AND P1, PT, R198, UR12, !P4 ;  /* 0x0000000cc6007c0c */ /* 0x000fe2000e721270 */
[----:B------:R-:W-:Y:S01]  /*e2f0*/  VIADD R0, R196, 0x7e ;  /* 0x0000007ec4007836 */ /* 0x000fe20000000000 */
[----:B---3--:R-:W-:Y:S01]  /*e300*/  ISETP.LT.AND P4, PT, R197, UR15, !P4 ;  /* 0x0000000fc5007c0c */ /* 0x008fe2000e781270 */
[----:B------:R-:W-:Y:S01]  /*e310*/  VIADD R11, R9, UR32 ;  /* 0x00000020090b7c36 */ /* 0x000fe20008000000 */
[----:B0-----:R-:W-:Y:S01]  /*e320*/  PRMT R8, R61, 0x7632, R8 ;  /* 0x000076323d087816 */ /* 0x001fe20000000008 */
[----:B------:R-:W-:Y:S01]  /*e330*/  IMAD.WIDE R2, R9, 0x2, R76 ;  /* 0x0000000209027825 */ /* 0x000fe200078e024c */
[----:B------:R-:W-:Y:S01]  /*e340*/  ISETP.LT.AND P5, PT, R197, UR9, !P5 ;  /* 0x00000009c5007c0c */ /* 0x000fe2000efa1270 */
[----:B------:R-:W0:Y:S02]  /*e350*/  LDCU UR12, c[0x0][0x398] ;  /* 0x00007300ff0c77ac */ /* 0x000e240008000800 */
[----:B--2---:R-:W-:Y:S01]  /*e360*/  IMAD.WIDE R4, R9, 0x2, R68 ;  /* 0x0000000209047825 */ /* 0x004fe200078e0244 */
[----:B------:R-:W2:Y:S01]  /*e370*/  LDCU UR15, c[0x0][0x398] ;  /* 0x00007300ff0f77ac */ /* 0x000ea20008000800 */
[----:B----4-:R-:W-:-:S02]  /*e380*/  PRMT R10, R63, 0x7632, R10 ;  /* 0x000076323f0a7816 */ /* 0x010fc4000000000a */
[C---:B------:R-:W-:Y:S01]  /*e390*/  IMAD.WIDE R6, R11.reuse, 0x2, R76 ;  /* 0x000000020b067825 */ /* 0x040fe200078e024c */
[----:B------:R3:W-:Y:S01]  /*e3a0*/  @P1 STG.E.U16 desc[UR22][R2.64], R61 ;  /* 0x0000003d02001986 */ /* 0x0007e2000c101516 */
[----:B------:R-:W-:Y:S01]  /*e3b0*/  ISETP.GE.AND P1, PT, R0, UR11, PT ;  /* 0x0000000b00007c0c */ /* 0x000fe2000bf26270 */
[----:B------:R-:W4:Y:S01]  /*e3c0*/  LDCU UR11, c[0x0][0x398] ;  /* 0x00007300ff0b77ac */ /* 0x000f220008000800 */
[----:B------:R-:W-:Y:S01]  /*e3d0*/  VIADD R9, R11, UR32 ;  /* 0x000000200b097c36 */ /* 0x000fe20008000000 */
[----:B------:R0:W-:Y:S01]  /*e3e0*/  @P4 STG.E.U16 desc[UR22][R4.64], R8 ;  /* 0x0000000804004986 */ /* 0x0001e2000c101516 */
[----:B------:R-:W-:Y:S01]  /*e3f0*/  ISETP.LT.AND P4, PT, R198, UR5, !P3 ;  /* 0x00000005c6007c0c */ /* 0x000fe2000df81270 */
[----:B------:R-:W-:Y:S01]  /*e400*/  VIADD R196, R196, 0x7f ;  /* 0x0000007fc4c47836 */ /* 0x000fe20000000000 */
[----:B-1----:R-:W-:Y:S01]  /*e410*/  ISETP.LT.AND P3, PT, R197, UR4, !P3 ;  /* 0x00000004c5007c0c */ /* 0x002fe2000df61270 */
[----:B------:R1:W-:Y:S01]  /*e420*/  @P6 STG.E.U16 desc[UR22][R6.64], R62 ;  /* 0x0000003e06006986 */ /* 0x0003e2000c101516 */
[----:B------:R-:W-:Y:S01]  /*e430*/  ISETP.LT.AND P6, PT, R198, UR13, !P0 ;  /* 0x0000000dc6007c0c */ /* 0x000fe2000c7c1270 */
[----:B------:R-:W-:Y:S01]  /*e440*/  VIADD R13, R9, UR32 ;  /* 0x00000020090d7c36 */ /* 0x000fe20008000000 */
[----:B------:R-:W-:Y:S01]  /*e450*/  PRMT R0, R62, 0x7632, R0 ;  /* 0x000076323e007816 */ /* 0x000fe20000000000 */
[----:B---3--:R-:W-:Y:S01]  /*e460*/  IMAD.WIDE R2, R11, 0x2, R68 ;  /* 0x000000020b027825 */ /* 0x008fe200078e0244 */
[----:B------:R-:W-:-:S03]  /*e470*/  ISETP.LT.AND P0, PT, R197, UR10, !P0 ;  /* 0x0000000ac5007c0c */ /* 0x000fc6000c701270 */
[C---:B0-----:R-:W-:Y:S01]  /*e480*/  IMAD.WIDE R4, R9.reuse, 0x2, R76 ;  /* 0x0000000209047825 */ /* 0x041fe200078e024c */
[----:B------:R0:W-:Y:S01]  /*e490*/  @P5 STG.E.U16 desc[UR22][R2.64], R0 ;  /* 0x0000000002005986 */ /* 0x0001e2000c101516 */
[----:B------:R-:W-:Y:S02]  /*e4a0*/  ISETP.GE.AND P5, PT, R196, UR21, PT ;  /* 0x00000015c4007c0c */ /* 0x000fe4000bfa6270 */
[----:B-1----:R-:W-:Y:S01]  /*e4b0*/  IMAD.WIDE R6, R9, 0x2, R68 ;  /* 0x0000000209067825 */ /* 0x002fe200078e0244 */
[----:B------:R1:W-:Y:S01]  /*e4c0*/  @P4 STG.E.U16 desc[UR22][R4.64], R63 ;  /* 0x0000003f04004986 */ /* 0x0003e2000c101516 */
[----:B------:R-:W-:Y:S02]  /*e4d0*/  ISETP.LT.AND P4, PT, R198, UR12, !P1 ;  /* 0x0000000cc6007c0c */ /* 0x000fe4000cf81270 */
[----:B------:R-:W-:Y:S01]  /*e4e0*/  IMAD.WIDE R8, R13, 0x2, R76 ;  /* 0x000000020d087825 */ /* 0x000fe200078e024c */
[----:B------:R3:W-:Y:S01]  /*e4f0*/  @P3 STG.E.U16 desc[UR22][R6.64], R10 ;  /* 0x0000000a06003986 */ /* 0x0007e2000c101516 */
[----:B------:R-:W-:-:S02]  /*e500*/  ISETP.LT.AND P1, PT, R197, UR6, !P1 ;  /* 0x00000006c5007c0c */ /* 0x000fc4000cf21270 */
[C---:B------:R-:W-:Y:S01]  /*e510*/  VIADD R11, R13.reuse, UR32 ;  /* 0x000000200d0b7c36 */ /* 0x040fe20008000000 */
[----:B------:R3:W-:Y:S01]  /*e520*/  @P6 STG.E.U16 desc[UR22][R8.64], R64 ;  /* 0x0000004008006986 */ /* 0x0007e2000c101516 */
[----:B------:R-:W-:Y:S01]  /*e530*/  ISETP.LT.AND P6, PT, R198, UR7, !P2 ;  /* 0x00000007c6007c0c */ /* 0x000fe2000d7c1270 */
[----:B0-----:R-:W-:Y:S01]  /*e540*/  IMAD.WIDE R2, R13, 0x2, R68 ;  /* 0x000000020d027825 */ /* 0x001fe200078e0244 */
[----:B------:R-:W-:Y:S02]  /*e550*/  ISETP.LT.AND P2, PT, R197, UR14, !P2 ;  /* 0x0000000ec5007c0c */ /* 0x000fe4000d741270 */
[----:B------:R-:W-:Y:S01]  /*e560*/  PRMT R0, R64, 0x7632, R0 ;  /* 0x0000763240007816 */ /* 0x000fe20000000000 */
[C---:B------:R-:W-:Y:S01]  /*e570*/  VIADD R15, R11.reuse, UR32 ;  /* 0x000000200b0f7c36 */ /* 0x040fe20008000000 */
[----:B----4-:R-:W-:Y:S01]  /*e580*/  ISETP.LT.AND P3, PT, R198, UR11, !P5 ;  /* 0x0000000bc6007c0c */ /* 0x010fe2000ef61270 */
[----:B-1----:R-:W-:Y:S01]  /*e590*/  IMAD.WIDE R4, R11, 0x2, R76 ;  /* 0x000000020b047825 */ /* 0x002fe200078e024c */
[----:B--2---:R-:W-:Y:S01]  /*e5a0*/  ISETP.LT.AND P5, PT, R197, UR15, !P5 ;  /* 0x0000000fc5007c0c */ /* 0x004fe2000efa1270 */
[----:B------:R0:W-:Y:S02]  /*e5b0*/  @P0 STG.E.U16 desc[UR22][R2.64], R0 ;  /* 0x0000000002000986 */ /* 0x0001e4000c101516 */
[----:B------:R-:W-:-:S02]  /*e5c0*/  VIADD R13, R15, UR32 ;  /* 0x000000200f0d7c36 */ /* 0x000fc40008000000 */
[----:B---3--:R-:W-:Y:S01]  /*e5d0*/  IMAD.WIDE R6, R11, 0x2, R68 ;  /* 0x000000020b067825 */ /* 0x008fe200078e0244 */
[----:B------:R1:W-:Y:S03]  /*e5e0*/  @P6 STG.E.U16 desc[UR22][R4.64], R65 ;  /* 0x0000004104006986 */ /* 0x0003e6000c101516 */
[----:B------:R-:W-:Y:S01]  /*e5f0*/  IMAD.WIDE R8, R15, 0x2, R76 ;  /* 0x000000020f087825 */ /* 0x000fe200078e024c */
[----:B0-----:R-:W-:-:S03]  /*e600*/  PRMT R3, R65, 0x7632, R3 ;  /* 0x0000763241037816 */ /* 0x001fc60000000003 */
[----:B------:R-:W-:Y:S01]  /*e610*/  IMAD.WIDE R10, R15, 0x2, R68 ;  /* 0x000000020f0a7825 */ /* 0x000fe200078e0244 */
[----:B-1----:R-:W-:-:S03]  /*e620*/  PRMT R5, R66, 0x7632, R5 ;  /* 0x0000763242057816 */ /* 0x002fc60000000005 */
[C---:B------:R-:W-:Y:S01]  /*e630*/  IMAD.WIDE R76, R13.reuse, 0x2, R76 ;  /* 0x000000020d4c7825 */ /* 0x040fe200078e024c */
[----:B------:R0:W-:Y:S03]  /*e640*/  @P2 STG.E.U16 desc[UR22][R6.64], R3 ;  /* 0x0000000306002986 */ /* 0x0001e6000c101516 */
[----:B------:R-:W-:Y:S01]  /*e650*/  IMAD.WIDE R68, R13, 0x2, R68 ;  /* 0x000000020d447825 */ /* 0x000fe200078e0244 */
[----:B------:R0:W-:Y:S04]  /*e660*/  @P4 STG.E.U16 desc[UR22][R8.64], R66 ;  /* 0x0000004208004986 */ /* 0x0001e8000c101516 */
[----:B------:R0:W-:Y:S04]  /*e670*/  @P1 STG.E.U16 desc[UR22][R10.64], R5 ;  /* 0x000000050a001986 */ /* 0x0001e8000c101516 */
[----:B------:R0:W-:Y:S04]  /*e680*/  @P3 STG.E.U16 desc[UR22][R76.64], R67 ;  /* 0x000000434c003986 */ /* 0x0001e8000c101516 */
[----:B------:R0:W-:Y:S01]  /*e690*/  @P5 STG.E.U16 desc[UR22][R68.64], R34 ;  /* 0x0000002244005986 */ /* 0x0001e2000c101516 */
[----:B------:R-:W-:Y:S06]  /*e6a0*/  BAR.SYNC.DEFER_BLOCKING 0x0 ;  /* 0x0000000000007b1d */ /* 0x000fec0000010000 */
[----:B------:R-:W-:Y:S05]  /*e6b0*/  BRA.U UP0, `(.L_x_13) ;  /* 0x0000000100a07547 */ /* 0x000fea000b800000 */
[----:B------:R-:W1:Y:S01]  /*e6c0*/  S2UR UR5, SR_CgaCtaId ;  /* 0x00000000000579c3 */ /* 0x000e620000008800 */
[----:B------:R-:W-:Y:S01]  /*e6d0*/  NOP ;  /* 0x0000000000007918 */ /* 0x000fe20000000000 */
[----:B------:R-:W-:Y:S01]  /*e6e0*/  UMOV UR4, 0x50 ;  /* 0x0000005000047882 */ /* 0x000fe20000000000 */
[----:B------:R-:W-:Y:S02]  /*e6f0*/  IMAD.U32 R0, RZ, RZ, UR8 ;  /* 0x00000008ff007e24 */ /* 0x000fe4000f8e00ff */
[----:B0-----:R-:W-:Y:S02]  /*e700*/  IMAD.MOV.U32 R3, RZ, RZ, 0xff ;  /* 0x000000ffff037424 */ /* 0x001fe400078e00ff */
[----:B------:R-:W-:Y:S01]  /*e710*/  IMAD.MOV.U32 R7, RZ, RZ, 0x1 ;  /* 0x00000001ff077424 */ /* 0x000fe200078e00ff */
[----:B------:R-:W-:-:S04]  /*e720*/  LOP3.LUT R0, R0, 0xffff, RZ, 0xc0, !PT ;  /* 0x0000ffff00007812 */ /* 0x000fc800078ec0ff */
[----:B------:R-:W-:-:S05]  /*e730*/  SHF.R.U32.HI R0, RZ, 0x5, R0 ;  /* 0x00000005ff007819 */ /* 0x000fca0000011600 */
[----:B------:R-:W-:Y:S01]  /*e740*/  VIADD R2, R0, 0x10 ;  /* 0x0000001000027836 */ /* 0x000fe20000000000 */
[----:B------:R-:W-:Y:S01]  /*e750*/  SHF.L.U32 R0, R3, R0, RZ ;  /* 0x0000000003007219 */ /* 0x000fe200000006ff */
[----:B-1----:R-:W-:-:S03]  /*e760*/  ULEA UR6, UR5, UR4, 0x18 ;  /* 0x0000000405067291 */ /* 0x002fc6000f8ec0ff */
[----:B------:R-:W-:-:S04]  /*e770*/  SHF.L.U32 R3, R7, R2, RZ ;  /* 0x0000000207037219 */ /* 0x000fc800000006ff */
[----:B------:R-:W-:Y:S02]  /*e780*/  LOP3.LUT R0, R3, R0, RZ, 0xfc, !PT ;  /* 0x0000000003007212 */ /* 0x000fe400078efcff */
[----:B------:R-:W0:Y:S02]  /*e790*/  LDS R5, [UR6] ;  /* 0x00000006ff057984 */ /* 0x000e240008000800 */
[C---:B------:R-:W-:Y:S02]  /*e7a0*/  LOP3.LUT R2, R0.reuse, 0xffff, RZ, 0xc0, !PT ;  /* 0x0000ffff00027812 */ /* 0x040fe400078ec0ff */
[----:B0-----:R-:W-:-:S04]  /*e7b0*/  LOP3.LUT R3, R0, 0xffff, R5, 0x80, !PT ;  /* 0x0000ffff00037812 */ /* 0x001fc800078e8005 */
[----:B------:R-:W-:-:S13]  /*e7c0*/  ISETP.NE.AND P0, PT, R3, R2, PT ;  /* 0x000000020300720c */ /* 0x000fda0003f05270 */
[----:B------:R-:W-:Y:S05]  /*e7d0*/  @P0 BRA `(.L_x_14) ;  /* 0x0000000000500947 */ /* 0x000fea0003800000 */
[----:B------:R-:W-:Y:S02]  /*e7e0*/  SHF.R.U32.HI R5, RZ, 0x10, R5 ;  /* 0x00000010ff057819 */ /* 0x000fe40000011605 */
[----:B------:R-:W-:-:S04]  /*e7f0*/  SHF.R.U32.HI R2, RZ, 0x10, R0 ;  /* 0x00000010ff027819 */ /* 0x000fc80000011600 */
[----:B------:R-:W-:-:S04]  /*e800*/  LOP3.LUT R5, R5, R2, RZ, 0xc0, !PT ;  /* 0x0000000205057212 */ /* 0x000fc800078ec0ff */
[----:B------:R-:W-:-:S13]  /*e810*/  ISETP.NE.AND P0, PT, R5, R2, PT ;  /* 0x000000020500720c */ /* 0x000fda0003f05270 */
[----:B------:R-:W-:Y:S05]  /*e820*/  @P0 BRA `(.L_x_15) ;  /* 0x0000000000300947 */ /* 0x000fea0003800000 */
[----:B------:R-:W-:Y:S01]  /*e830*/  R2UR UR4, R0 ;  /* 0x00000000000472ca */ /* 0x000fe200000e0000 */
[----:B------:R-:W-:Y:S01]  /*e840*/  VOTEU.ANY UR5, UPT, PT ;  /* 0x0000000000057886 */ /* 0x000fe200038e0100 */
[----:B------:R-:W0:Y:S01]  /*e850*/  S2R R0, SR_LANEID ;  /* 0x0000000000007919 */ /* 0x000e220000000000 */
[----:B------:R-:W-:-:S10]  /*e860*/  UFLO.U32 UR5, UR5 ;  /* 0x00000005000572bd */ /* 0x000fd400080e0000 */
[----:B------:R-:W-:-:S06]  /*e870*/  ULOP3.LUT UR4, URZ, UR4, URZ, 0x33, !UPT ;  /* 0x00000004ff047292 */ /* 0x000fcc000f8e33ff */
[----:B------:R-:W-:-:S04]  /*e880*/  IMAD.U32 R2, RZ, RZ, UR4 ;  /* 0x00000004ff027e24 */ /* 0x000fc8000f8e00ff */
[----:B------:R-:W1:Y:S02]  /*e890*/  REDUX UR7, R2 ;  /* 0x00000000020773c4 */ /* 0x000e640000000000 */
[----:B------:R2:W-:Y:S01]  /*e8a0*/  UTCATOMSWS.AND URZ, UR4 ;  /* 0x0000000400ff79e3 */ /* 0x0005e20008000000 */
[----:B0-----:R-:W-:Y:S01]  /*e8b0*/  ISETP.EQ.U32.AND P0, PT, R0, UR5, PT ;  /* 0x0000000500007c0c */ /* 0x001fe2000bf02070 */
[----:B-1----:R-:W-:-:S12]  /*e8c0*/  IMAD.U32 R0, RZ, RZ, UR7 ;  /* 0x00000007ff007e24 */ /* 0x002fd8000f8e00ff */
[----:B------:R2:W-:Y:S01]  /*e8d0*/  @P0 ATOMS.AND RZ, [UR6], R0 ;  /* 0x00000000ffff098c */ /* 0x0005e2000a800006 */
[----:B------:R-:W-:Y:S05]  /*e8e0*/  BRA `(.L_x_13) ;  /* 0x0000000000147947 */ /* 0x000fea0003800000 */
.L_x_15:
[----:B------:R-:W-:-:S07]  /*e8f0*/  MOV R2, 0xe910 ;  /* 0x0000e91000027802 */ /* 0x000fce0000000f00 */
[----:B------:R-:W-:Y:S05]  /*e900*/  CALL.REL.NOINC `($__internal_0_$__cuda_sm10x_tcgen05_guardrail_trap_col_being_dealloced_not_returned_by_alloc) ;  /* 0x00000000002c7944 */ /* 0x000fea0003c00000 */
[----:B------:R-:W-:Y:S05]  /*e910*/  BRA `(.L_x_13) ;  /* 0x0000000000087947 */ /* 0x000fea0003800000 */
.L_x_14:
[----:B------:R-:W-:-:S07]  /*e920*/  MOV R2, 0xe940 ;  /* 0x0000e94000027802 */ /* 0x000fce0000000f00 */
[----:B------:R-:W-:Y:S05]  /*e930*/  CALL.REL.NOINC `($__internal_2_$__cuda_sm10x_tcgen05_guardrail_trap_unallocated_columns_being_dealloced) ;  /* 0x0000000000387944 */ /* 0x000fea0003c00000 */
.L_x_13:
[----:B------:R-:W-:Y:S01]  /*e940*/  NOP ;  /* 0x0000000000007918 */ /* 0x000fe20000000000 */
[----:B--2---:R-:W-:Y:S05]  /*e950*/  EXIT ;  /* 0x000000000000794d */ /* 0x004fea0003800000 */
.L_x_8:
[----:B------:R-:W0:Y:S02]  /*e960*/  SYNCS.PHASECHK.TRANS64.TRYWAIT P2, [UR11], R17 ;  /* 0x00000011ff0075a7 */ /* 0x000e24000804110b */
[----:B0-----:R-:W-:Y:S05]  /*e970*/  @!P2 BRA `(.L_x_8) ;  /* 0xfffffffc00f8a947 */ /* 0x001fea000383ffff */
[----:B------:R-:W-:Y:S05]  /*e980*/  BRA `(.L_x_16) ;  /* 0xffffff68007c7947 */ /* 0x000fea000383ffff */
.L_x_12:
[----:B------:R-:W0:Y:S02]  /*e990*/  SYNCS.PHASECHK.TRANS64.TRYWAIT P0, [UR11], R0 ;  /* 0x00000000ff0075a7 */ /* 0x000e24000800110b */
[----:B0-----:R-:W-:Y:S05]  /*e9a0*/  @!P0 BRA `(.L_x_12) ;  /* 0xfffffffc00f88947 */ /* 0x001fea000383ffff */
[----:B------:R-:W-:Y:S05]  /*e9b0*/  BRA `(.L_x_11) ;  /* 0xffffff8800547947 */ /* 0x000fea000383ffff */
        .weak           $__internal_0_$__cuda_sm10x_tcgen05_guardrail_trap_col_being_dealloced_not_returned_by_alloc
        .type           $__internal_0_$__cuda_sm10x_tcgen05_guardrail_trap_col_being_dealloced_not_returned_by_alloc,@function
        .size           $__internal_0_$__cuda_sm10x_tcgen05_guardrail_trap_col_being_dealloced_not_returned_by_alloc,($__internal_1_$__cuda_sm10x_tcgen05_guardrail_trap_phase_invalid_during_alloc - $__internal_0_$__cuda_sm10x_tcgen05_guardrail_trap_col_being_dealloced_not_returned_by_alloc)
$__internal_0_$__cuda_sm10x_tcgen05_guardrail_trap_col_being_dealloced_not_returned_by_alloc:
[----:B------:R-:W-:Y:S05]  /*e9c0*/  BPT.TRAP 0x1 ;  /* 0x000000040000795c */ /* 0x000fea0000300000 */
[----:B------:R-:W-:-:S04]  /*e9d0*/  IMAD.MOV.U32 R3, RZ, RZ, 0x0 ;  /* 0x00000000ff037424 */ /* 0x000fc800078e00ff */
[----:B------:R-:W-:Y:S05]  /*e9e0*/  RET.REL.NODEC R2 `(matmul_kernel) ;  /* 0xffffff1402847950 */ /* 0x000fea0003c3ffff */
        .weak           $__internal_1_$__cuda_sm10x_tcgen05_guardrail_trap_phase_invalid_during_alloc
        .type           $__internal_1_$__cuda_sm10x_tcgen05_guardrail_trap_phase_invalid_during_alloc,@function
        .size           $__internal_1_$__cuda_sm10x_tcgen05_guardrail_trap_phase_invalid_during_alloc,($__internal_2_$__cuda_sm10x_tcgen05_guardrail_trap_unallocated_columns_being_dealloced - $__internal_1_$__cuda_sm10x_tcgen05_guardrail_trap_phase_invalid_during_alloc)
$__internal_1_$__cuda_sm10x_tcgen05_guardrail_trap_phase_invalid_during_alloc:
[----:B------:R-:W-:Y:S05]  /*e9f0*/  BPT.TRAP 0x1 ;  /* 0x000000040000795c */ /* 0x000fea0000300000 */
[----:B------:R-:W-:-:S04]  /*ea00*/  IMAD.MOV.U32 R3, RZ, RZ, 0x0 ;  /* 0x00000000ff037424 */ /* 0x000fc800078e00ff */
[----:B------:R-:W-:Y:S05]  /*ea10*/  RET.REL.NODEC R2 `(matmul_kernel) ;  /* 0xffffff1402787950 */ /* 0x000fea0003c3ffff */
        .weak           $__internal_2_$__cuda_sm10x_tcgen05_guardrail_trap_unallocated_columns_being_dealloced
        .type           $__internal_2_$__cuda_sm10x_tcgen05_guardrail_trap_unallocated_columns_being_dealloced,@function
        .size           $__internal_2_$__cuda_sm10x_tcgen05_guardrail_trap_unallocated_columns_being_dealloced,(.L_x_20 - $__internal_2_$__cuda_sm10x_tcgen05_guardrail_trap_unallocated_columns_being_dealloced)
$__internal_2_$__cuda_sm10x_tcgen05_guardrail_trap_unallocated_columns_being_dealloced:
[----:B------:R-:W-:Y:S05]  /*ea20*/  BPT.TRAP 0x1 ;  /* 0x000000040000795c */ /* 0x000fea0000300000 */
[----:B------:R-:W-:-:S04]  /*ea30*/  IMAD.MOV.U32 R3, RZ, RZ, 0x0 ;  /* 0x00000000ff037424 */ /* 0x000fc800078e00ff */
[----:B------:R-:W-:Y:S05]  /*ea40*/  RET.REL.NODEC R2 `(matmul_kernel) ;  /* 0xffffff14026c7950 */ /* 0x000fea0003c3ffff */
.L_x_17:
[----:B------:R-:W-:-:S00]  /*ea50*/  BRA `(.L_x_17) ;  /* 0xfffffffc00fc7947 */ /* 0x000fc0000383ffff */
[----:B------:R-:W-:-:S00]  /*ea60*/  NOP ;  /* 0x0000000000007918 */ /* 0x000fc00000000000 */
        /* <DEDUP_REMOVED lines=9> */
.L_x_20:


//--------------------- .nv.shared.matmul_kernel  --------------------------
	.section	.nv.shared.matmul_kernel,"aw",@nobits
	.sectionflags	@""
	.align	16
	.zero		1024


//--------------------- .nv.shared.reserved.0     --------------------------
	.section	.nv.shared.reserved.0,"aw",@nobits
	.align	8
	.weak		__nv_reservedSMEM_offset_0_alias
	.size		__nv_reservedSMEM_offset_0_alias, 0, 64
	.other		__nv_reservedSMEM_offset_0_alias,@"STO_CUDA_RESERVED_SHARED STV_DEFAULT"
__nv_reservedSMEM_offset_0_alias:
	.zero		0
.nv.shared.reserved.0:
	.zero		64
	.weak		__nv_reservedSMEM_allocation_phase
	.type		__nv_reservedSMEM_allocation_phase,@object
	.size		__nv_reservedSMEM_allocation_phase,(.L_0 - __nv_reservedSMEM_allocation_phase)
__nv_reservedSMEM_allocation_phase:
	.zero		1
.L_0:
	.zero		7
	.weak		__nv_reservedSMEM_devtool_atexit_pc
	.type		__nv_reservedSMEM_devtool_atexit_pc,@object
	.size		__nv_reservedSMEM_devtool_atexit_pc,(__nv_reservedSMEM_allocation_mask - __nv_reservedSMEM_devtool_atexit_pc)
__nv_reservedSMEM_devtool_atexit_pc:
	.zero		8
	.weak		__nv_reservedSMEM_allocation_mask
	.type		__nv_reservedSMEM_allocation_mask,@object
	.size		__nv_reservedSMEM_allocation_mask,(.L_2 - __nv_reservedSMEM_allocation_mask)
__nv_reservedSMEM_allocation_mask:
	.zero		4
.L_2:


//--------------------- .nv.constant0.matmul_kernel --------------------------
	.section	.nv.constant0.matmul_kernel,"a",@progbits
	.sectionflags	@""
	.align	4
.nv.constant0.matmul_kernel:
	.zero		976


//--------------------- SYMBOLS --------------------------

	.type		.nv.reservedSmem.offset0,@object
	.size		.nv.reservedSmem.offset0,0x4
	.type		.nv.reservedSmem.cap,@object
	.size		.nv.reservedSmem.cap,0x4
